// auto-generated by cutlass_sweep.conv — config: {"arch": "sm_90", "cluster_m": 2, "cluster_n": 1, "conv_kind": "fprop", "dtype": "bf16", "ndim": 3, "tile_k": 32, "tile_m": 128, "tile_n": 64}
#include "cutlass/cutlass.h"
#include "cute/tensor.hpp"
#include "cutlass/kernel_hardware_info.hpp"
#include "cutlass/conv/convolution.h"
#include "cutlass/conv/dispatch_policy.hpp"
#include "cutlass/conv/collective/collective_builder.hpp"
#include "cutlass/conv/kernel/conv_universal.hpp"
#include "cutlass/conv/device/conv_universal_adapter.hpp"
#include "cutlass/epilogue/collective/collective_builder.hpp"

using namespace cute;
using Elem = cutlass::bfloat16_t;
using Acc  = float;
using LayoutAB = cutlass::layout::TensorNDHWC;
using LayoutC  = cutlass::layout::TensorNDHWC;
constexpr auto ConvOp = cutlass::conv::Operator::kFprop;
using TileShape    = Shape<_128, _64, Shape<_32>>;
using ClusterShape = Shape<_2, _1, _1>;

using CollectiveEpilogue = typename cutlass::epilogue::collective::CollectiveBuilder<
    cutlass::arch::Sm90, cutlass::arch::OpClassTensorOp,
    TileShape, ClusterShape,
    cutlass::epilogue::collective::EpilogueTileAuto,
    Acc, Acc,
    Elem, LayoutC, 128 / cutlass::sizeof_bits<Elem>::value,
    Elem, LayoutC, 128 / cutlass::sizeof_bits<Elem>::value,
    cutlass::epilogue::collective::EpilogueScheduleAuto
  >::CollectiveOp;

using CollectiveMainloop = typename cutlass::conv::collective::CollectiveBuilder<
    cutlass::arch::Sm90, cutlass::arch::OpClassTensorOp, ConvOp,
    Elem, LayoutAB, 128 / cutlass::sizeof_bits<Elem>::value,
    Elem, LayoutAB, 128 / cutlass::sizeof_bits<Elem>::value,
    Acc,
    TileShape, ClusterShape,
    cutlass::conv::collective::StageCountAutoCarveout<
        static_cast<int>(sizeof(typename CollectiveEpilogue::SharedStorage))>,
    cutlass::conv::collective::KernelScheduleAuto
  >::CollectiveOp;

using ProblemShape = cutlass::conv::ConvProblemShape<
    ConvOp, CollectiveMainloop::DispatchPolicy::NumSpatialDimensions>;
using ConvKernel = cutlass::conv::kernel::ConvUniversal<
    ProblemShape, CollectiveMainloop, CollectiveEpilogue>;
using Conv = cutlass::conv::device::ConvUniversalAdapter<ConvKernel>;

auto* _anchor = &cutlass::device_kernel<ConvKernel>;


// ===== COMPILED SASS (sm_90a) =====

	.target	sm_90a

	.elftype	@"ET_EXEC"


//--------------------- .note.nv.tkinfo           --------------------------
	.section	.note.nv.tkinfo,"",@"SHT_NOTE"
	.sectionflags	@"SHF_NOTE_NV_TKINFO"
	.tkinfo
        /*0018*/ 	.word	0x00000002
        /*0030*/ 	.string	""
        /*0030*/ 	.string	"ptxas"
        /*0030*/ 	.string	"Cuda compilation tools, release 13.0, V13.0.88"
        /*0030*/ 	.string	"Build cuda_13.0.r13.0/compiler.36424714_0"
        /*0030*/ 	.string	"-arch sm_90a -m 64 "



//--------------------- .note.nv.cuinfo           --------------------------
	.section	.note.nv.cuinfo,"",@"SHT_NOTE"
	.sectionflags	@"SHF_NOTE_NV_CUINFO"
        /*0018*/ 	.short	0x0002
        /*001a*/ 	.short	0x005a
        /*001c*/ 	.short	0x0082
	.zero		2


//--------------------- .nv.info                  --------------------------
	.section	.nv.info,"",@"SHT_CUDA_INFO"
	.align	4


	//----- nvinfo : EIATTR_REGCOUNT
	.align		4
        /*0000*/ 	.byte	0x04, 0x2f
        /*0002*/ 	.short	(.L_12 - .L_11)
	.align		4
.L_11:
        /*0004*/ 	.word	index@(_ZN7cutlass13device_kernelINS_4conv6kernel13ConvUniversalINS1_16ConvProblemShapeILNS1_8OperatorE0ELi3EEENS1_10collective14CollectiveConvINS1_46MainloopSm90TmaGmmaWarpSpecializedImplicitGemmILS5_0ELi18ELi3EN4cute5tupleIJNSA_1CILi2EEENSC_ILi1EEESE_EEENS1_36KernelImplicitTmaWarpSpecializedSm90ELi1EEENSB_IJNSC_ILi128EEENSC_ILi64EEENSB_IJNSC_ILi32EEEEEEEEENS_10bfloat16_tESN_NSA_8TiledMMAINSA_8MMA_AtomIJNSA_4SM904GMMA27MMA_64x64x16_F32BF16BF16_SSILNSR_5MajorE0ELST_0ELNSR_7ScaleInE1ELSU_1EEEEEENSA_6LayoutINSB_IJSE_SE_SE_EEENSB_IJNSC_ILi0EEESZ_SZ_EEEEENSB_IJNSA_10UnderscoreES12_S12_EEEEENS7_6detail26Sm90ImplicitGemmTileTraitsINSA_20SM90_TMA_LOAD_IM2COLENSA_14ComposedLayoutINSA_7SwizzleILi2ELi4ELi3EEENSA_18smem_ptr_flag_bitsILi16EEENSX_INSB_IJNSB_IJNSC_ILi8EEENSC_ILi16EEEEEENSB_IJSK_SE_EEENSB_IJSE_NSC_ILi18EEEEEEEEENSB_IJNSB_IJSK_NSC_ILi256EEEEEENSB_IJSE_SZ_EEENSB_IJSZ_NSC_ILi4096EEEEEEEEEEEEEvEENS16_INSA_23SM90_TMA_LOAD_MULTICASTENS18_IS1A_S1C_NSX_INSB_IJNSB_IJS1D_S1D_EEES1G_S1I_EEENSB_IJS1L_S1M_NSB_IJSZ_NSC_ILi2048EEEEEEEEEEEEEvEEEENS_8epilogue10collective6detail29Sm90TmaWarpSpecializedAdapterINS24_15DefaultEpilogueISN_NSB_IJNSB_IJllllEEESE_SZ_EEES29_NS23_6thread17LinearCombinationISN_Li1EffLNS2A_9ScaleType4KindE0ELNS_15FloatRoundStyleE2ESN_EENS_4gemm15EpilogueDefaultEEEEEvvEEEEvNT_6ParamsE)
        /*0008*/ 	.word	0x0000005a


	//----- nvinfo : EIATTR_FRAME_SIZE
	.align		4
.L_12:
        /*000c*/ 	.byte	0x04, 0x11
        /*000e*/ 	.short	(.L_14 - .L_13)
	.align		4
.L_13:
        /*0010*/ 	.word	index@(_ZN7cutlass13device_kernelINS_4conv6kernel13ConvUniversalINS1_16ConvProblemShapeILNS1_8OperatorE0ELi3EEENS1_10collective14CollectiveConvINS1_46MainloopSm90TmaGmmaWarpSpecializedImplicitGemmILS5_0ELi18ELi3EN4cute5tupleIJNSA_1CILi2EEENSC_ILi1EEESE_EEENS1_36KernelImplicitTmaWarpSpecializedSm90ELi1EEENSB_IJNSC_ILi128EEENSC_ILi64EEENSB_IJNSC_ILi32EEEEEEEEENS_10bfloat16_tESN_NSA_8TiledMMAINSA_8MMA_AtomIJNSA_4SM904GMMA27MMA_64x64x16_F32BF16BF16_SSILNSR_5MajorE0ELST_0ELNSR_7ScaleInE1ELSU_1EEEEEENSA_6LayoutINSB_IJSE_SE_SE_EEENSB_IJNSC_ILi0EEESZ_SZ_EEEEENSB_IJNSA_10UnderscoreES12_S12_EEEEENS7_6detail26Sm90ImplicitGemmTileTraitsINSA_20SM90_TMA_LOAD_IM2COLENSA_14ComposedLayoutINSA_7SwizzleILi2ELi4ELi3EEENSA_18smem_ptr_flag_bitsILi16EEENSX_INSB_IJNSB_IJNSC_ILi8EEENSC_ILi16EEEEEENSB_IJSK_SE_EEENSB_IJSE_NSC_ILi18EEEEEEEEENSB_IJNSB_IJSK_NSC_ILi256EEEEEENSB_IJSE_SZ_EEENSB_IJSZ_NSC_ILi4096EEEEEEEEEEEEEvEENS16_INSA_23SM90_TMA_LOAD_MULTICASTENS18_IS1A_S1C_NSX_INSB_IJNSB_IJS1D_S1D_EEES1G_S1I_EEENSB_IJS1L_S1M_NSB_IJSZ_NSC_ILi2048EEEEEEEEEEEEEvEEEENS_8epilogue10collective6detail29Sm90TmaWarpSpecializedAdapterINS24_15DefaultEpilogueISN_NSB_IJNSB_IJllllEEESE_SZ_EEES29_NS23_6thread17LinearCombinationISN_Li1EffLNS2A_9ScaleType4KindE0ELNS_15FloatRoundStyleE2ESN_EENS_4gemm15EpilogueDefaultEEEEEvvEEEEvNT_6ParamsE)
        /*0014*/ 	.word	0x00000000


	//----- nvinfo : EIATTR_MIN_STACK_SIZE
	.align		4
.L_14:
        /*0018*/ 	.byte	0x04, 0x12
        /*001a*/ 	.short	(.L_16 - .L_15)
	.align		4
.L_15:
        /*001c*/ 	.word	index@(_ZN7cutlass13device_kernelINS_4conv6kernel13ConvUniversalINS1_16ConvProblemShapeILNS1_8OperatorE0ELi3EEENS1_10collective14CollectiveConvINS1_46MainloopSm90TmaGmmaWarpSpecializedImplicitGemmILS5_0ELi18ELi3EN4cute5tupleIJNSA_1CILi2EEENSC_ILi1EEESE_EEENS1_36KernelImplicitTmaWarpSpecializedSm90ELi1EEENSB_IJNSC_ILi128EEENSC_ILi64EEENSB_IJNSC_ILi32EEEEEEEEENS_10bfloat16_tESN_NSA_8TiledMMAINSA_8MMA_AtomIJNSA_4SM904GMMA27MMA_64x64x16_F32BF16BF16_SSILNSR_5MajorE0ELST_0ELNSR_7ScaleInE1ELSU_1EEEEEENSA_6LayoutINSB_IJSE_SE_SE_EEENSB_IJNSC_ILi0EEESZ_SZ_EEEEENSB_IJNSA_10UnderscoreES12_S12_EEEEENS7_6detail26Sm90ImplicitGemmTileTraitsINSA_20SM90_TMA_LOAD_IM2COLENSA_14ComposedLayoutINSA_7SwizzleILi2ELi4ELi3EEENSA_18smem_ptr_flag_bitsILi16EEENSX_INSB_IJNSB_IJNSC_ILi8EEENSC_ILi16EEEEEENSB_IJSK_SE_EEENSB_IJSE_NSC_ILi18EEEEEEEEENSB_IJNSB_IJSK_NSC_ILi256EEEEEENSB_IJSE_SZ_EEENSB_IJSZ_NSC_ILi4096EEEEEEEEEEEEEvEENS16_INSA_23SM90_TMA_LOAD_MULTICASTENS18_IS1A_S1C_NSX_INSB_IJNSB_IJS1D_S1D_EEES1G_S1I_EEENSB_IJS1L_S1M_NSB_IJSZ_NSC_ILi2048EEEEEEEEEEEEEvEEEENS_8epilogue10collective6detail29Sm90TmaWarpSpecializedAdapterINS24_15DefaultEpilogueISN_NSB_IJNSB_IJllllEEESE_SZ_EEES29_NS23_6thread17LinearCombinationISN_Li1EffLNS2A_9ScaleType4KindE0ELNS_15FloatRoundStyleE2ESN_EENS_4gemm15EpilogueDefaultEEEEEvvEEEEvNT_6ParamsE)
        /*0020*/ 	.word	0x00000000
.L_16:


//--------------------- .nv.compat                --------------------------
	.section	.nv.compat,"",@"SHT_CUDA_COMPAT_INFO"
	.align	4
        /*0000*/ 	.byte	0x02, 0x09, 0x01, 0x00, 0x02, 0x02, 0x04, 0x00, 0x02, 0x05, 0x05, 0x00, 0x03, 0x07, 0x01, 0x01
        /*0010*/ 	.byte	0x02, 0x03, 0x01, 0x00, 0x02, 0x06, 0x01, 0x00, 0x04, 0x0b, 0x08, 0x00, 0x00, 0x00, 0x00, 0x00
        /*0020*/ 	.byte	0x00, 0x00, 0x00, 0x00


//--------------------- .nv.info._ZN7cutlass13device_kernelINS_4conv6kernel13ConvUniversalINS1_16ConvProblemShapeILNS1_8OperatorE0ELi3EEENS1_10collective14CollectiveConvINS1_46MainloopSm90TmaGmmaWarpSpecializedImplicitGemmILS5_0ELi18ELi3EN4cute5tupleIJNSA_1CILi2EEENSC_ILi1EEESE_EEENS1_36KernelImplicitTmaWarpSpecializedSm90ELi1EEENSB_IJNSC_ILi128EEENSC_ILi64EEENSB_IJNSC_ILi32EEEEEEEEENS_10bfloat16_tESN_NSA_8TiledMMAINSA_8MMA_AtomIJNSA_4SM904GMMA27MMA_64x64x16_F32BF16BF16_SSILNSR_5MajorE0ELST_0ELNSR_7ScaleInE1ELSU_1EEEEEENSA_6LayoutINSB_IJSE_SE_SE_EEENSB_IJNSC_ILi0EEESZ_SZ_EEEEENSB_IJNSA_10UnderscoreES12_S12_EEEEENS7_6detail26Sm90ImplicitGemmTileTraitsINSA_20SM90_TMA_LOAD_IM2COLENSA_14ComposedLayoutINSA_7SwizzleILi2ELi4ELi3EEENSA_18smem_ptr_flag_bitsILi16EEENSX_INSB_IJNSB_IJNSC_ILi8EEENSC_ILi16EEEEEENSB_IJSK_SE_EEENSB_IJSE_NSC_ILi18EEEEEEEEENSB_IJNSB_IJSK_NSC_ILi256EEEEEENSB_IJSE_SZ_EEENSB_IJSZ_NSC_ILi4096EEEEEEEEEEEEEvEENS16_INSA_23SM90_TMA_LOAD_MULTICASTENS18_IS1A_S1C_NSX_INSB_IJNSB_IJS1D_S1D_EEES1G_S1I_EEENSB_IJS1L_S1M_NSB_IJSZ_NSC_ILi2048EEEEEEEEEEEEEvEEEENS_8epilogue10collective6detail29Sm90TmaWarpSpecializedAdapterINS24_15DefaultEpilogueISN_NSB_IJNSB_IJllllEEESE_SZ_EEES29_NS23_6thread17LinearCombinationISN_Li1EffLNS2A_9ScaleType4KindE0ELNS_15FloatRoundStyleE2ESN_EENS_4gemm15EpilogueDefaultEEEEEvvEEEEvNT_6ParamsE --------------------------
	.section	.nv.info._ZN7cutlass13device_kernelINS_4conv6kernel13ConvUniversalINS1_16ConvProblemShapeILNS1_8OperatorE0ELi3EEENS1_10collective14CollectiveConvINS1_46MainloopSm90TmaGmmaWarpSpecializedImplicitGemmILS5_0ELi18ELi3EN4cute5tupleIJNSA_1CILi2EEENSC_ILi1EEESE_EEENS1_36KernelImplicitTmaWarpSpecializedSm90ELi1EEENSB_IJNSC_ILi128EEENSC_ILi64EEENSB_IJNSC_ILi32EEEEEEEEENS_10bfloat16_tESN_NSA_8TiledMMAINSA_8MMA_AtomIJNSA_4SM904GMMA27MMA_64x64x16_F32BF16BF16_SSILNSR_5MajorE0ELST_0ELNSR_7ScaleInE1ELSU_1EEEEEENSA_6LayoutINSB_IJSE_SE_SE_EEENSB_IJNSC_ILi0EEESZ_SZ_EEEEENSB_IJNSA_10UnderscoreES12_S12_EEEEENS7_6detail26Sm90ImplicitGemmTileTraitsINSA_20SM90_TMA_LOAD_IM2COLENSA_14ComposedLayoutINSA_7SwizzleILi2ELi4ELi3EEENSA_18smem_ptr_flag_bitsILi16EEENSX_INSB_IJNSB_IJNSC_ILi8EEENSC_ILi16EEEEEENSB_IJSK_SE_EEENSB_IJSE_NSC_ILi18EEEEEEEEENSB_IJNSB_IJSK_NSC_ILi256EEEEEENSB_IJSE_SZ_EEENSB_IJSZ_NSC_ILi4096EEEEEEEEEEEEEvEENS16_INSA_23SM90_TMA_LOAD_MULTICASTENS18_IS1A_S1C_NSX_INSB_IJNSB_IJS1D_S1D_EEES1G_S1I_EEENSB_IJS1L_S1M_NSB_IJSZ_NSC_ILi2048EEEEEEEEEEEEEvEEEENS_8epilogue10collective6detail29Sm90TmaWarpSpecializedAdapterINS24_15DefaultEpilogueISN_NSB_IJNSB_IJllllEEESE_SZ_EEES29_NS23_6thread17LinearCombinationISN_Li1EffLNS2A_9ScaleType4KindE0ELNS_15FloatRoundStyleE2ESN_EENS_4gemm15EpilogueDefaultEEEEEvvEEEEvNT_6ParamsE,"",@"SHT_CUDA_INFO"
	.sectionflags	@""
	.align	4


	//----- nvinfo : EIATTR_CUDA_API_VERSION
	.align		4
        /*0000*/ 	.byte	0x04, 0x37
        /*0002*/ 	.short	(.L_18 - .L_17)
.L_17:
        /*0004*/ 	.word	0x00000082


	//----- nvinfo : EIATTR_KPARAM_INFO
	.align		4
.L_18:
        /*0008*/ 	.byte	0x04, 0x17
        /*000a*/ 	.short	(.L_20 - .L_19)
.L_19:
        /*000c*/ 	.word	0x00000000
        /*0010*/ 	.short	0x0000
        /*0012*/ 	.short	0x0070
        /*0014*/ 	.byte	0x00, 0xf0, 0x01, 0x10


	//----- nvinfo : EIATTR_SPARSE_MMA_MASK
	.align		4
.L_20:
        /*0018*/ 	.byte	0x03, 0x50
        /*001a*/ 	.short	0x0000


	//----- nvinfo : EIATTR_MAXREG_COUNT
	.align		4
        /*001c*/ 	.byte	0x03, 0x1b
        /*001e*/ 	.short	0x00ff


	//----- nvinfo : EIATTR_NUM_BARRIERS
	.align		4
        /*0020*/ 	.byte	0x02, 0x4c
        /*0022*/ 	.byte	0x01
	.zero		1


	//----- nvinfo : EIATTR_MERCURY_ISA_VERSION
	.align		4
        /*0024*/ 	.byte	0x03, 0x5f
        /*0026*/ 	.short	0x0101


	//----- nvinfo : EIATTR_COOP_GROUP_MASK_REGIDS
	.align		4
        /*0028*/ 	.byte	0x04, 0x29
        /*002a*/ 	.short	(.L_22 - .L_21)


	//   ....[0]....
.L_21:
        /*002c*/ 	.word	0xffffffff


	//   ....[1]....
        /*0030*/ 	.word	0xffffffff


	//   ....[2]....
        /*0034*/ 	.word	0xffffffff


	//   ....[3]....
        /*0038*/ 	.word	0xffffffff


	//----- nvinfo : EIATTR_COOP_GROUP_INSTR_OFFSETS
	.align		4
.L_22:
        /*003c*/ 	.byte	0x04, 0x28
        /*003e*/ 	.short	(.L_24 - .L_23)


	//   ....[0]....
.L_23:
        /*0040*/ 	.word	0x00000070


	//   ....[1]....
        /*0044*/ 	.word	0x00000080


	//   ....[2]....
        /*0048*/ 	.word	0x00000140


	//   ....[3]....
        /*004c*/ 	.word	0x00000890


	//----- nvinfo : EIATTR_MBARRIER_INSTR_OFFSETS
	.align		4
.L_24:
        /*0050*/ 	.byte	0x04, 0x39
        /*0052*/ 	.short	(.L_26 - .L_25)


	//   ....[0]....
.L_25:
        /*0054*/ 	.word	0x00000310
        /*0058*/ 	.word	0x000000ff
        /*005c*/ 	.word	0x00036000
        /*0060*/ 	.short	0x0100
        /*0062*/ 	.byte	0x08
	.zero		1


	//   ....[1]....
        /*0064*/ 	.word	0x00000320
        /*0068*/ 	.word	0x000000ff
        /*006c*/ 	.word	0x00036090
        /*0070*/ 	.short	0x0100
        /*0072*/ 	.byte	0x08
	.zero		1


	//   ....[2]....
        /*0074*/ 	.word	0x00000330
        /*0078*/ 	.word	0x000000ff
        /*007c*/ 	.word	0x00036008
        /*0080*/ 	.short	0x0100
        /*0082*/ 	.byte	0x08
	.zero		1


	//   ....[3]....
        /*0084*/ 	.word	0x00000340
        /*0088*/ 	.word	0x000000ff
        /*008c*/ 	.word	0x00036098
        /*0090*/ 	.short	0x0100
        /*0092*/ 	.byte	0x08
	.zero		1


	//   ....[4]....
        /*0094*/ 	.word	0x00000350
        /*0098*/ 	.word	0x000000ff
        /*009c*/ 	.word	0x00036010
        /*00a0*/ 	.short	0x0100
        /*00a2*/ 	.byte	0x08
	.zero		1


	//   ....[5]....
        /*00a4*/ 	.word	0x00000360
        /*00a8*/ 	.word	0x000000ff
        /*00ac*/ 	.word	0x000360a0
        /*00b0*/ 	.short	0x0100
        /*00b2*/ 	.byte	0x08
	.zero		1


	//   ....[6]....
        /*00b4*/ 	.word	0x00000370
        /*00b8*/ 	.word	0x000000ff
        /*00bc*/ 	.word	0x00036018
        /*00c0*/ 	.short	0x0100
        /*00c2*/ 	.byte	0x08
	.zero		1


	//   ....[7]....
        /*00c4*/ 	.word	0x00000380
        /*00c8*/ 	.word	0x000000ff
        /*00cc*/ 	.word	0x000360a8
        /*00d0*/ 	.short	0x0100
        /*00d2*/ 	.byte	0x08
	.zero		1


	//   ....[8]....
        /*00d4*/ 	.word	0x00000390
        /*00d8*/ 	.word	0x000000ff
        /*00dc*/ 	.word	0x00036020
        /*00e0*/ 	.short	0x0100
        /*00e2*/ 	.byte	0x08
	.zero		1


	//   ....[9]....
        /*00e4*/ 	.word	0x000003a0
        /*00e8*/ 	.word	0x000000ff
        /*00ec*/ 	.word	0x000360b0
        /*00f0*/ 	.short	0x0100
        /*00f2*/ 	.byte	0x08
	.zero		1


	//   ....[10]....
        /*00f4*/ 	.word	0x000003b0
        /*00f8*/ 	.word	0x000000ff
        /*00fc*/ 	.word	0x00036028
        /*0100*/ 	.short	0x0100
        /*0102*/ 	.byte	0x08
	.zero		1


	//   ....[11]....
        /*0104*/ 	.word	0x000003c0
        /*0108*/ 	.word	0x000000ff
        /*010c*/ 	.word	0x000360b8
        /*0110*/ 	.short	0x0100
        /*0112*/ 	.byte	0x08
	.zero		1


	//   ....[12]....
        /*0114*/ 	.word	0x000003d0
        /*0118*/ 	.word	0x000000ff
        /*011c*/ 	.word	0x00036030
        /*0120*/ 	.short	0x0100
        /*0122*/ 	.byte	0x08
	.zero		1


	//   ....[13]....
        /*0124*/ 	.word	0x000003e0
        /*0128*/ 	.word	0x000000ff
        /*012c*/ 	.word	0x000360c0
        /*0130*/ 	.short	0x0100
        /*0132*/ 	.byte	0x08
	.zero		1


	//   ....[14]....
        /*0134*/ 	.word	0x000003f0
        /*0138*/ 	.word	0x000000ff
        /*013c*/ 	.word	0x00036038
        /*0140*/ 	.short	0x0100
        /*0142*/ 	.byte	0x08
	.zero		1


	//   ....[15]....
        /*0144*/ 	.word	0x00000400
        /*0148*/ 	.word	0x000000ff
        /*014c*/ 	.word	0x000360c8
        /*0150*/ 	.short	0x0100
        /*0152*/ 	.byte	0x08
	.zero		1


	//   ....[16]....
        /*0154*/ 	.word	0x00000410
        /*0158*/ 	.word	0x000000ff
        /*015c*/ 	.word	0x00036040
        /*0160*/ 	.short	0x0100
        /*0162*/ 	.byte	0x08
	.zero		1


	//   ....[17]....
        /*0164*/ 	.word	0x00000420
        /*0168*/ 	.word	0x000000ff
        /*016c*/ 	.word	0x000360d0
        /*0170*/ 	.short	0x0100
        /*0172*/ 	.byte	0x08
	.zero		1


	//   ....[18]....
        /*0174*/ 	.word	0x00000430
        /*0178*/ 	.word	0x000000ff
        /*017c*/ 	.word	0x00036048
        /*0180*/ 	.short	0x0100
        /*0182*/ 	.byte	0x08
	.zero		1


	//   ....[19]....
        /*0184*/ 	.word	0x00000440
        /*0188*/ 	.word	0x000000ff
        /*018c*/ 	.word	0x000360d8
        /*0190*/ 	.short	0x0100
        /*0192*/ 	.byte	0x08
	.zero		1


	//   ....[20]....
        /*0194*/ 	.word	0x00000450
        /*0198*/ 	.word	0x000000ff
        /*019c*/ 	.word	0x00036050
        /*01a0*/ 	.short	0x0100
        /*01a2*/ 	.byte	0x08
	.zero		1


	//   ....[21]....
        /*01a4*/ 	.word	0x00000460
        /*01a8*/ 	.word	0x000000ff
        /*01ac*/ 	.word	0x000360e0
        /*01b0*/ 	.short	0x0100
        /*01b2*/ 	.byte	0x08
	.zero		1


	//   ....[22]....
        /*01b4*/ 	.word	0x00000470
        /*01b8*/ 	.word	0x000000ff
        /*01bc*/ 	.word	0x00036058
        /*01c0*/ 	.short	0x0100
        /*01c2*/ 	.byte	0x08
	.zero		1


	//   ....[23]....
        /*01c4*/ 	.word	0x00000480
        /*01c8*/ 	.word	0x000000ff
        /*01cc*/ 	.word	0x000360e8
        /*01d0*/ 	.short	0x0100
        /*01d2*/ 	.byte	0x08
	.zero		1


	//   ....[24]....
        /*01d4*/ 	.word	0x00000490
        /*01d8*/ 	.word	0x000000ff
        /*01dc*/ 	.word	0x00036060
        /*01e0*/ 	.short	0x0100
        /*01e2*/ 	.byte	0x08
	.zero		1


	//   ....[25]....
        /*01e4*/ 	.word	0x000004a0
        /*01e8*/ 	.word	0x000000ff
        /*01ec*/ 	.word	0x000360f0
        /*01f0*/ 	.short	0x0100
        /*01f2*/ 	.byte	0x08
	.zero		1


	//   ....[26]....
        /*01f4*/ 	.word	0x000004b0
        /*01f8*/ 	.word	0x000000ff
        /*01fc*/ 	.word	0x00036068
        /*0200*/ 	.short	0x0100
        /*0202*/ 	.byte	0x08
	.zero		1


	//   ....[27]....
        /*0204*/ 	.word	0x000004c0
        /*0208*/ 	.word	0x000000ff
        /*020c*/ 	.word	0x000360f8
        /*0210*/ 	.short	0x0100
        /*0212*/ 	.byte	0x08
	.zero		1


	//   ....[28]....
        /*0214*/ 	.word	0x000004d0
        /*0218*/ 	.word	0x000000ff
        /*021c*/ 	.word	0x00036070
        /*0220*/ 	.short	0x0100
        /*0222*/ 	.byte	0x08
	.zero		1


	//   ....[29]....
        /*0224*/ 	.word	0x000004e0
        /*0228*/ 	.word	0x000000ff
        /*022c*/ 	.word	0x00036100
        /*0230*/ 	.short	0x0100
        /*0232*/ 	.byte	0x08
	.zero		1


	//   ....[30]....
        /*0234*/ 	.word	0x000004f0
        /*0238*/ 	.word	0x000000ff
        /*023c*/ 	.word	0x00036078
        /*0240*/ 	.short	0x0100
        /*0242*/ 	.byte	0x08
	.zero		1


	//   ....[31]....
        /*0244*/ 	.word	0x00000500
        /*0248*/ 	.word	0x000000ff
        /*024c*/ 	.word	0x00036108
        /*0250*/ 	.short	0x0100
        /*0252*/ 	.byte	0x08
	.zero		1


	//   ....[32]....
        /*0254*/ 	.word	0x00000510
        /*0258*/ 	.word	0x000000ff
        /*025c*/ 	.word	0x00036080
        /*0260*/ 	.short	0x0100
        /*0262*/ 	.byte	0x08
	.zero		1


	//   ....[33]....
        /*0264*/ 	.word	0x00000520
        /*0268*/ 	.word	0x000000ff
        /*026c*/ 	.word	0x00036110
        /*0270*/ 	.short	0x0100
        /*0272*/ 	.byte	0x08
	.zero		1


	//   ....[34]....
        /*0274*/ 	.word	0x00000530
        /*0278*/ 	.word	0x000000ff
        /*027c*/ 	.word	0x00036088
        /*0280*/ 	.short	0x0100
        /*0282*/ 	.byte	0x08
	.zero		1


	//   ....[35]....
        /*0284*/ 	.word	0x00000540
        /*0288*/ 	.word	0x000000ff
        /*028c*/ 	.word	0x00036118
        /*0290*/ 	.short	0x0100
        /*0292*/ 	.byte	0x08
	.zero		1


	//   ....[36]....
        /*0294*/ 	.word	0x00000f00
        /*0298*/ 	.word	0x00000007
        /*029c*/ 	.word	0x00036000
        /*02a0*/ 	.short	0x010a
        /*02a2*/ 	.byte	0x3f
	.zero		1


	//   ....[37]....
        /*02a4*/ 	.word	0x00001280
        /*02a8*/ 	.word	0x00000009
        /*02ac*/ 	.word	0x00036000
        /*02b0*/ 	.short	0x010a
        /*02b2*/ 	.byte	0x3f
	.zero		1


	//   ....[38]....
        /*02b4*/ 	.word	0x00001480
        /*02b8*/ 	.word	0x00000009
        /*02bc*/ 	.word	0x00000000
        /*02c0*/ 	.short	0x0101
        /*02c2*/ 	.byte	0x3f
	.zero		1


	//   ....[39]....
        /*02c4*/ 	.word	0x000016b0
        /*02c8*/ 	.word	0x00000003
        /*02cc*/ 	.word	0x00000000
        /*02d0*/ 	.short	0x0101
        /*02d2*/ 	.byte	0x3f
	.zero		1


	//   ....[40]....
        /*02d4*/ 	.word	0x000064a0
        /*02d8*/ 	.word	0x0000000d
        /*02dc*/ 	.word	0x00036090
        /*02e0*/ 	.short	0x010a
        /*02e2*/ 	.byte	0x3f
	.zero		1


	//   ....[41]....
        /*02e4*/ 	.word	0x00006cb0
        /*02e8*/ 	.word	0x00000002
        /*02ec*/ 	.word	0x00000000
        /*02f0*/ 	.short	0x010a
        /*02f2*/ 	.byte	0x3f
	.zero		1


	//   ....[42]....
        /*02f4*/ 	.word	0x00006d60
        /*02f8*/ 	.word	0x00000002
        /*02fc*/ 	.word	0x00000000
        /*0300*/ 	.short	0x010a
        /*0302*/ 	.byte	0x3f
	.zero		1


	//   ....[43]....
        /*0304*/ 	.word	0x00006e10
        /*0308*/ 	.word	0x00000002
        /*030c*/ 	.word	0x00000000
        /*0310*/ 	.short	0x010a
        /*0312*/ 	.byte	0x3f
	.zero		1


	//   ....[44]....
        /*0314*/ 	.word	0x00006ec0
        /*0318*/ 	.word	0x00000002
        /*031c*/ 	.word	0x00000000
        /*0320*/ 	.short	0x010a
        /*0322*/ 	.byte	0x3f
	.zero		1


	//   ....[45]....
        /*0324*/ 	.word	0x00006f70
        /*0328*/ 	.word	0x00000002
        /*032c*/ 	.word	0x00000000
        /*0330*/ 	.short	0x010a
        /*0332*/ 	.byte	0x3f
	.zero		1


	//   ....[46]....
        /*0334*/ 	.word	0x00007020
        /*0338*/ 	.word	0x00000002
        /*033c*/ 	.word	0x00000000
        /*0340*/ 	.short	0x010a
        /*0342*/ 	.byte	0x3f
	.zero		1


	//   ....[47]....
        /*0344*/ 	.word	0x000070d0
        /*0348*/ 	.word	0x00000002
        /*034c*/ 	.word	0x00000000
        /*0350*/ 	.short	0x010a
        /*0352*/ 	.byte	0x3f
	.zero		1


	//   ....[48]....
        /*0354*/ 	.word	0x00007180
        /*0358*/ 	.word	0x00000002
        /*035c*/ 	.word	0x00000000
        /*0360*/ 	.short	0x010a
        /*0362*/ 	.byte	0x3f
	.zero		1


	//   ....[49]....
        /*0364*/ 	.word	0x00007230
        /*0368*/ 	.word	0x00000002
        /*036c*/ 	.word	0x00000000
        /*0370*/ 	.short	0x010a
        /*0372*/ 	.byte	0x3f
	.zero		1


	//   ....[50]....
        /*0374*/ 	.word	0x000072e0
        /*0378*/ 	.word	0x00000002
        /*037c*/ 	.word	0x00000000
        /*0380*/ 	.short	0x010a
        /*0382*/ 	.byte	0x3f
	.zero		1


	//   ....[51]....
        /*0384*/ 	.word	0x00007390
        /*0388*/ 	.word	0x00000002
        /*038c*/ 	.word	0x00000000
        /*0390*/ 	.short	0x010a
        /*0392*/ 	.byte	0x3f
	.zero		1


	//   ....[52]....
        /*0394*/ 	.word	0x00007440
        /*0398*/ 	.word	0x00000002
        /*039c*/ 	.word	0x00000000
        /*03a0*/ 	.short	0x010a
        /*03a2*/ 	.byte	0x3f
	.zero		1


	//   ....[53]....
        /*03a4*/ 	.word	0x000074f0
        /*03a8*/ 	.word	0x00000002
        /*03ac*/ 	.word	0x00000000
        /*03b0*/ 	.short	0x010a
        /*03b2*/ 	.byte	0x3f
	.zero		1


	//   ....[54]....
        /*03b4*/ 	.word	0x000075a0
        /*03b8*/ 	.word	0x00000002
        /*03bc*/ 	.word	0x00000000
        /*03c0*/ 	.short	0x010a
        /*03c2*/ 	.byte	0x3f
	.zero		1


	//   ....[55]....
        /*03c4*/ 	.word	0x00007650
        /*03c8*/ 	.word	0x00000002
        /*03cc*/ 	.word	0x00000000
        /*03d0*/ 	.short	0x010a
        /*03d2*/ 	.byte	0x3f
	.zero		1


	//   ....[56]....
        /*03d4*/ 	.word	0x00007700
        /*03d8*/ 	.word	0x00000002
        /*03dc*/ 	.word	0x00000000
        /*03e0*/ 	.short	0x010a
        /*03e2*/ 	.byte	0x3f
	.zero		1


	//   ....[57]....
        /*03e4*/ 	.word	0x000077b0
        /*03e8*/ 	.word	0x00000002
        /*03ec*/ 	.word	0x00000000
        /*03f0*/ 	.short	0x010a
        /*03f2*/ 	.byte	0x3f
	.zero		1


	//   ....[58]....
        /*03f4*/ 	.word	0x00007860
        /*03f8*/ 	.word	0x00000005
        /*03fc*/ 	.word	0x00000000
        /*0400*/ 	.short	0x010a
        /*0402*/ 	.byte	0x3f
	.zero		1


	//----- nvinfo : EIATTR_NUM_MBARRIERS
	.align		4
.L_26:
        /*0404*/ 	.byte	0x03, 0x38
        /*0406*/ 	.short	0x0024


	//----- nvinfo : EIATTR_EXIT_INSTR_OFFSETS
	.align		4
        /*0408*/ 	.byte	0x04, 0x1c
        /*040a*/ 	.short	(.L_28 - .L_27)


	//   ....[0]....
.L_27:
        /*040c*/ 	.word	0x00000c30


	//   ....[1]....
        /*0410*/ 	.word	0x00001810


	//   ....[2]....
        /*0414*/ 	.word	0x00004be0


	//   ....[3]....
        /*0418*/ 	.word	0x00004c10


	//   ....[4]....
        /*041c*/ 	.word	0x00006270


	//   ....[5]....
        /*0420*/ 	.word	0x000062a0


	//   ....[6]....
        /*0424*/ 	.word	0x000062c0


	//   ....[7]....
        /*0428*/ 	.word	0x00006ba0


	//   ....[8]....
        /*042c*/ 	.word	0x00007890


	//----- nvinfo : EIATTR_MAX_THREADS
	.align		4
.L_28:
        /*0430*/ 	.byte	0x04, 0x05
        /*0432*/ 	.short	(.L_30 - .L_29)
.L_29:
        /*0434*/ 	.word	0x00000100
        /*0438*/ 	.word	0x00000001
        /*043c*/ 	.word	0x00000001


	//----- nvinfo : EIATTR_CRS_STACK_SIZE
	.align		4
.L_30:
        /*0440*/ 	.byte	0x04, 0x1e
        /*0442*/ 	.short	(.L_32 - .L_31)
.L_31:
        /*0444*/ 	.word	0x00000000


	//----- nvinfo : EIATTR_CBANK_PARAM_SIZE
	.align		4
.L_32:
        /*0448*/ 	.byte	0x03, 0x19
        /*044a*/ 	.short	0x0470


	//----- nvinfo : EIATTR_PARAM_CBANK
	.align		4
        /*044c*/ 	.byte	0x04, 0x0a
        /*044e*/ 	.short	(.L_34 - .L_33)
	.align		4
.L_33:
        /*0450*/ 	.word	index@(.nv.constant0._ZN7cutlass13device_kernelINS_4conv6kernel13ConvUniversalINS1_16ConvProblemShapeILNS1_8OperatorE0ELi3EEENS1_10collective14CollectiveConvINS1_46MainloopSm90TmaGmmaWarpSpecializedImplicitGemmILS5_0ELi18ELi3EN4cute5tupleIJNSA_1CILi2EEENSC_ILi1EEESE_EEENS1_36KernelImplicitTmaWarpSpecializedSm90ELi1EEENSB_IJNSC_ILi128EEENSC_ILi64EEENSB_IJNSC_ILi32EEEEEEEEENS_10bfloat16_tESN_NSA_8TiledMMAINSA_8MMA_AtomIJNSA_4SM904GMMA27MMA_64x64x16_F32BF16BF16_SSILNSR_5MajorE0ELST_0ELNSR_7ScaleInE1ELSU_1EEEEEENSA_6LayoutINSB_IJSE_SE_SE_EEENSB_IJNSC_ILi0EEESZ_SZ_EEEEENSB_IJNSA_10UnderscoreES12_S12_EEEEENS7_6detail26Sm90ImplicitGemmTileTraitsINSA_20SM90_TMA_LOAD_IM2COLENSA_14ComposedLayoutINSA_7SwizzleILi2ELi4ELi3EEENSA_18smem_ptr_flag_bitsILi16EEENSX_INSB_IJNSB_IJNSC_ILi8EEENSC_ILi16EEEEEENSB_IJSK_SE_EEENSB_IJSE_NSC_ILi18EEEEEEEEENSB_IJNSB_IJSK_NSC_ILi256EEEEEENSB_IJSE_SZ_EEENSB_IJSZ_NSC_ILi4096EEEEEEEEEEEEEvEENS16_INSA_23SM90_TMA_LOAD_MULTICASTENS18_IS1A_S1C_NSX_INSB_IJNSB_IJS1D_S1D_EEES1G_S1I_EEENSB_IJS1L_S1M_NSB_IJSZ_NSC_ILi2048EEEEEEEEEEEEEvEEEENS_8epilogue10collective6detail29Sm90TmaWarpSpecializedAdapterINS24_15DefaultEpilogueISN_NSB_IJNSB_IJllllEEESE_SZ_EEES29_NS23_6thread17LinearCombinationISN_Li1EffLNS2A_9ScaleType4KindE0ELNS_15FloatRoundStyleE2ESN_EENS_4gemm15EpilogueDefaultEEEEEvvEEEEvNT_6ParamsE)
        /*0454*/ 	.short	0x0210
        /*0456*/ 	.short	0x0470


	//----- nvinfo : EIATTR_SW_WAR
	.align		4
.L_34:
        /*0458*/ 	.byte	0x04, 0x36
        /*045a*/ 	.short	(.L_36 - .L_35)
.L_35:
        /*045c*/ 	.word	0x00000008
.L_36:


//--------------------- .nv.callgraph             --------------------------
	.section	.nv.callgraph,"",@"SHT_CUDA_CALLGRAPH"
	.align	4
	.sectionentsize	8
	.align		4
        /*0000*/ 	.word	0x00000000
	.align		4
        /*0004*/ 	.word	0xffffffff
	.align		4
        /*0008*/ 	.word	0x00000000
	.align		4
        /*000c*/ 	.word	0xfffffffe
	.align		4
        /*0010*/ 	.word	0x00000000
	.align		4
        /*0014*/ 	.word	0xfffffffd
	.align		4
        /*0018*/ 	.word	0x00000000
	.align		4
        /*001c*/ 	.word	0xfffffffc


//--------------------- .nv.constant4             --------------------------
	.section	.nv.constant4,"a",@progbits
	.align	8
	.align		8
.nv.constant4:
        /*0000*/ 	.dword	_ZN39_INTERNAL_67ca9c9f_4_k_cu_2ba72b4f_28404cuda3std3__45__cpo5beginE
	.align		8
        /*0008*/ 	.dword	_ZN39_INTERNAL_67ca9c9f_4_k_cu_2ba72b4f_28404cuda3std3__45__cpo3endE
	.align		8
        /*0010*/ 	.dword	_ZN39_INTERNAL_67ca9c9f_4_k_cu_2ba72b4f_28404cuda3std3__45__cpo6cbeginE
	.align		8
        /*0018*/ 	.dword	_ZN39_INTERNAL_67ca9c9f_4_k_cu_2ba72b4f_28404cuda3std3__45__cpo4cendE
	.align		8
        /*0020*/ 	.dword	_ZN39_INTERNAL_67ca9c9f_4_k_cu_2ba72b4f_28404cuda3std3__441_GLOBAL__N__67ca9c9f_4_k_cu_2ba72b4f_28406ignoreE
	.align		8
        /*0028*/ 	.dword	_ZN39_INTERNAL_67ca9c9f_4_k_cu_2ba72b4f_28404cuda3std3__419piecewise_constructE
	.align		8
        /*0030*/ 	.dword	_ZN39_INTERNAL_67ca9c9f_4_k_cu_2ba72b4f_28404cuda3std3__48in_placeE
	.align		8
        /*0038*/ 	.dword	_ZN39_INTERNAL_67ca9c9f_4_k_cu_2ba72b4f_28404cuda3std6ranges3__45__cpo4swapE
	.align		8
        /*0040*/ 	.dword	_ZN39_INTERNAL_67ca9c9f_4_k_cu_2ba72b4f_28404cuda3std6ranges3__45__cpo9iter_moveE
	.align		8
        /*0048*/ 	.dword	_ZN39_INTERNAL_67ca9c9f_4_k_cu_2ba72b4f_28404cute7productE
	.align		8
        /*0050*/ 	.dword	_ZN39_INTERNAL_67ca9c9f_4_k_cu_2ba72b4f_28404cute1_E


//--------------------- .text._ZN7cutlass13device_kernelINS_4conv6kernel13ConvUniversalINS1_16ConvProblemShapeILNS1_8OperatorE0ELi3EEENS1_10collective14CollectiveConvINS1_46MainloopSm90TmaGmmaWarpSpecializedImplicitGemmILS5_0ELi18ELi3EN4cute5tupleIJNSA_1CILi2EEENSC_ILi1EEESE_EEENS1_36KernelImplicitTmaWarpSpecializedSm90ELi1EEENSB_IJNSC_ILi128EEENSC_ILi64EEENSB_IJNSC_ILi32EEEEEEEEENS_10bfloat16_tESN_NSA_8TiledMMAINSA_8MMA_AtomIJNSA_4SM904GMMA27MMA_64x64x16_F32BF16BF16_SSILNSR_5MajorE0ELST_0ELNSR_7ScaleInE1ELSU_1EEEEEENSA_6LayoutINSB_IJSE_SE_SE_EEENSB_IJNSC_ILi0EEESZ_SZ_EEEEENSB_IJNSA_10UnderscoreES12_S12_EEEEENS7_6detail26Sm90ImplicitGemmTileTraitsINSA_20SM90_TMA_LOAD_IM2COLENSA_14ComposedLayoutINSA_7SwizzleILi2ELi4ELi3EEENSA_18smem_ptr_flag_bitsILi16EEENSX_INSB_IJNSB_IJNSC_ILi8EEENSC_ILi16EEEEEENSB_IJSK_SE_EEENSB_IJSE_NSC_ILi18EEEEEEEEENSB_IJNSB_IJSK_NSC_ILi256EEEEEENSB_IJSE_SZ_EEENSB_IJSZ_NSC_ILi4096EEEEEEEEEEEEEvEENS16_INSA_23SM90_TMA_LOAD_MULTICASTENS18_IS1A_S1C_NSX_INSB_IJNSB_IJS1D_S1D_EEES1G_S1I_EEENSB_IJS1L_S1M_NSB_IJSZ_NSC_ILi2048EEEEEEEEEEEEEvEEEENS_8epilogue10collective6detail29Sm90TmaWarpSpecializedAdapterINS24_15DefaultEpilogueISN_NSB_IJNSB_IJllllEEESE_SZ_EEES29_NS23_6thread17LinearCombinationISN_Li1EffLNS2A_9ScaleType4KindE0ELNS_15FloatRoundStyleE2ESN_EENS_4gemm15EpilogueDefaultEEEEEvvEEEEvNT_6ParamsE --------------------------
	.section	.text._ZN7cutlass13device_kernelINS_4conv6kernel13ConvUniversalINS1_16ConvProblemShapeILNS1_8OperatorE0ELi3EEENS1_10collective14CollectiveConvINS1_46MainloopSm90TmaGmmaWarpSpecializedImplicitGemmILS5_0ELi18ELi3EN4cute5tupleIJNSA_1CILi2EEENSC_ILi1EEESE_EEENS1_36KernelImplicitTmaWarpSpecializedSm90ELi1EEENSB_IJNSC_ILi128EEENSC_ILi64EEENSB_IJNSC_ILi32EEEEEEEEENS_10bfloat16_tESN_NSA_8TiledMMAINSA_8MMA_AtomIJNSA_4SM904GMMA27MMA_64x64x16_F32BF16BF16_SSILNSR_5MajorE0ELST_0ELNSR_7ScaleInE1ELSU_1EEEEEENSA_6LayoutINSB_IJSE_SE_SE_EEENSB_IJNSC_ILi0EEESZ_SZ_EEEEENSB_IJNSA_10UnderscoreES12_S12_EEEEENS7_6detail26Sm90ImplicitGemmTileTraitsINSA_20SM90_TMA_LOAD_IM2COLENSA_14ComposedLayoutINSA_7SwizzleILi2ELi4ELi3EEENSA_18smem_ptr_flag_bitsILi16EEENSX_INSB_IJNSB_IJNSC_ILi8EEENSC_ILi16EEEEEENSB_IJSK_SE_EEENSB_IJSE_NSC_ILi18EEEEEEEEENSB_IJNSB_IJSK_NSC_ILi256EEEEEENSB_IJSE_SZ_EEENSB_IJSZ_NSC_ILi4096EEEEEEEEEEEEEvEENS16_INSA_23SM90_TMA_LOAD_MULTICASTENS18_IS1A_S1C_NSX_INSB_IJNSB_IJS1D_S1D_EEES1G_S1I_EEENSB_IJS1L_S1M_NSB_IJSZ_NSC_ILi2048EEEEEEEEEEEEEvEEEENS_8epilogue10collective6detail29Sm90TmaWarpSpecializedAdapterINS24_15DefaultEpilogueISN_NSB_IJNSB_IJllllEEESE_SZ_EEES29_NS23_6thread17LinearCombinationISN_Li1EffLNS2A_9ScaleType4KindE0ELNS_15FloatRoundStyleE2ESN_EENS_4gemm15EpilogueDefaultEEEEEvvEEEEvNT_6ParamsE,"ax",@progbits
	.align	128
.text._ZN7cutlass13device_kernelINS_4conv6kernel13ConvUniversalINS1_16ConvProblemShapeILNS1_8OperatorE0ELi3EEENS1_10collective14CollectiveConvINS1_46MainloopSm90TmaGmmaWarpSpecializedImplicitGemmILS5_0ELi18ELi3EN4cute5tupleIJNSA_1CILi2EEENSC_ILi1EEESE_EEENS1_36KernelImplicitTmaWarpSpecializedSm90ELi1EEENSB_IJNSC_ILi128EEENSC_ILi64EEENSB_IJNSC_ILi32EEEEEEEEENS_10bfloat16_tESN_NSA_8TiledMMAINSA_8MMA_AtomIJNSA_4SM904GMMA27MMA_64x64x16_F32BF16BF16_SSILNSR_5MajorE0ELST_0ELNSR_7ScaleInE1ELSU_1EEEEEENSA_6LayoutINSB_IJSE_SE_SE_EEENSB_IJNSC_ILi0EEESZ_SZ_EEEEENSB_IJNSA_10UnderscoreES12_S12_EEEEENS7_6detail26Sm90ImplicitGemmTileTraitsINSA_20SM90_TMA_LOAD_IM2COLENSA_14ComposedLayoutINSA_7SwizzleILi2ELi4ELi3EEENSA_18smem_ptr_flag_bitsILi16EEENSX_INSB_IJNSB_IJNSC_ILi8EEENSC_ILi16EEEEEENSB_IJSK_SE_EEENSB_IJSE_NSC_ILi18EEEEEEEEENSB_IJNSB_IJSK_NSC_ILi256EEEEEENSB_IJSE_SZ_EEENSB_IJSZ_NSC_ILi4096EEEEEEEEEEEEEvEENS16_INSA_23SM90_TMA_LOAD_MULTICASTENS18_IS1A_S1C_NSX_INSB_IJNSB_IJS1D_S1D_EEES1G_S1I_EEENSB_IJS1L_S1M_NSB_IJSZ_NSC_ILi2048EEEEEEEEEEEEEvEEEENS_8epilogue10collective6detail29Sm90TmaWarpSpecializedAdapterINS24_15DefaultEpilogueISN_NSB_IJNSB_IJllllEEESE_SZ_EEES29_NS23_6thread17LinearCombinationISN_Li1EffLNS2A_9ScaleType4KindE0ELNS_15FloatRoundStyleE2ESN_EENS_4gemm15EpilogueDefaultEEEEEvvEEEEvNT_6ParamsE:
        .type           _ZN7cutlass13device_kernelINS_4conv6kernel13ConvUniversalINS1_16ConvProblemShapeILNS1_8OperatorE0ELi3EEENS1_10collective14CollectiveConvINS1_46MainloopSm90TmaGmmaWarpSpecializedImplicitGemmILS5_0ELi18ELi3EN4cute5tupleIJNSA_1CILi2EEENSC_ILi1EEESE_EEENS1_36KernelImplicitTmaWarpSpecializedSm90ELi1EEENSB_IJNSC_ILi128EEENSC_ILi64EEENSB_IJNSC_ILi32EEEEEEEEENS_10bfloat16_tESN_NSA_8TiledMMAINSA_8MMA_AtomIJNSA_4SM904GMMA27MMA_64x64x16_F32BF16BF16_SSILNSR_5MajorE0ELST_0ELNSR_7ScaleInE1ELSU_1EEEEEENSA_6LayoutINSB_IJSE_SE_SE_EEENSB_IJNSC_ILi0EEESZ_SZ_EEEEENSB_IJNSA_10UnderscoreES12_S12_EEEEENS7_6detail26Sm90ImplicitGemmTileTraitsINSA_20SM90_TMA_LOAD_IM2COLENSA_14ComposedLayoutINSA_7SwizzleILi2ELi4ELi3EEENSA_18smem_ptr_flag_bitsILi16EEENSX_INSB_IJNSB_IJNSC_ILi8EEENSC_ILi16EEEEEENSB_IJSK_SE_EEENSB_IJSE_NSC_ILi18EEEEEEEEENSB_IJNSB_IJSK_NSC_ILi256EEEEEENSB_IJSE_SZ_EEENSB_IJSZ_NSC_ILi4096EEEEEEEEEEEEEvEENS16_INSA_23SM90_TMA_LOAD_MULTICASTENS18_IS1A_S1C_NSX_INSB_IJNSB_IJS1D_S1D_EEES1G_S1I_EEENSB_IJS1L_S1M_NSB_IJSZ_NSC_ILi2048EEEEEEEEEEEEEvEEEENS_8epilogue10collective6detail29Sm90TmaWarpSpecializedAdapterINS24_15DefaultEpilogueISN_NSB_IJNSB_IJllllEEESE_SZ_EEES29_NS23_6thread17LinearCombinationISN_Li1EffLNS2A_9ScaleType4KindE0ELNS_15FloatRoundStyleE2ESN_EENS_4gemm15EpilogueDefaultEEEEEvvEEEEvNT_6ParamsE,@function
        .size           _ZN7cutlass13device_kernelINS_4conv6kernel13ConvUniversalINS1_16ConvProblemShapeILNS1_8OperatorE0ELi3EEENS1_10collective14CollectiveConvINS1_46MainloopSm90TmaGmmaWarpSpecializedImplicitGemmILS5_0ELi18ELi3EN4cute5tupleIJNSA_1CILi2EEENSC_ILi1EEESE_EEENS1_36KernelImplicitTmaWarpSpecializedSm90ELi1EEENSB_IJNSC_ILi128EEENSC_ILi64EEENSB_IJNSC_ILi32EEEEEEEEENS_10bfloat16_tESN_NSA_8TiledMMAINSA_8MMA_AtomIJNSA_4SM904GMMA27MMA_64x64x16_F32BF16BF16_SSILNSR_5MajorE0ELST_0ELNSR_7ScaleInE1ELSU_1EEEEEENSA_6LayoutINSB_IJSE_SE_SE_EEENSB_IJNSC_ILi0EEESZ_SZ_EEEEENSB_IJNSA_10UnderscoreES12_S12_EEEEENS7_6detail26Sm90ImplicitGemmTileTraitsINSA_20SM90_TMA_LOAD_IM2COLENSA_14ComposedLayoutINSA_7SwizzleILi2ELi4ELi3EEENSA_18smem_ptr_flag_bitsILi16EEENSX_INSB_IJNSB_IJNSC_ILi8EEENSC_ILi16EEEEEENSB_IJSK_SE_EEENSB_IJSE_NSC_ILi18EEEEEEEEENSB_IJNSB_IJSK_NSC_ILi256EEEEEENSB_IJSE_SZ_EEENSB_IJSZ_NSC_ILi4096EEEEEEEEEEEEEvEENS16_INSA_23SM90_TMA_LOAD_MULTICASTENS18_IS1A_S1C_NSX_INSB_IJNSB_IJS1D_S1D_EEES1G_S1I_EEENSB_IJS1L_S1M_NSB_IJSZ_NSC_ILi2048EEEEEEEEEEEEEvEEEENS_8epilogue10collective6detail29Sm90TmaWarpSpecializedAdapterINS24_15DefaultEpilogueISN_NSB_IJNSB_IJllllEEESE_SZ_EEES29_NS23_6thread17LinearCombinationISN_Li1EffLNS2A_9ScaleType4KindE0ELNS_15FloatRoundStyleE2ESN_EENS_4gemm15EpilogueDefaultEEEEEvvEEEEvNT_6ParamsE,(.L_x_176 - _ZN7cutlass13device_kernelINS_4conv6kernel13ConvUniversalINS1_16ConvProblemShapeILNS1_8OperatorE0ELi3EEENS1_10collective14CollectiveConvINS1_46MainloopSm90TmaGmmaWarpSpecializedImplicitGemmILS5_0ELi18ELi3EN4cute5tupleIJNSA_1CILi2EEENSC_ILi1EEESE_EEENS1_36KernelImplicitTmaWarpSpecializedSm90ELi1EEENSB_IJNSC_ILi128EEENSC_ILi64EEENSB_IJNSC_ILi32EEEEEEEEENS_10bfloat16_tESN_NSA_8TiledMMAINSA_8MMA_AtomIJNSA_4SM904GMMA27MMA_64x64x16_F32BF16BF16_SSILNSR_5MajorE0ELST_0ELNSR_7ScaleInE1ELSU_1EEEEEENSA_6LayoutINSB_IJSE_SE_SE_EEENSB_IJNSC_ILi0EEESZ_SZ_EEEEENSB_IJNSA_10UnderscoreES12_S12_EEEEENS7_6detail26Sm90ImplicitGemmTileTraitsINSA_20SM90_TMA_LOAD_IM2COLENSA_14ComposedLayoutINSA_7SwizzleILi2ELi4ELi3EEENSA_18smem_ptr_flag_bitsILi16EEENSX_INSB_IJNSB_IJNSC_ILi8EEENSC_ILi16EEEEEENSB_IJSK_SE_EEENSB_IJSE_NSC_ILi18EEEEEEEEENSB_IJNSB_IJSK_NSC_ILi256EEEEEENSB_IJSE_SZ_EEENSB_IJSZ_NSC_ILi4096EEEEEEEEEEEEEvEENS16_INSA_23SM90_TMA_LOAD_MULTICASTENS18_IS1A_S1C_NSX_INSB_IJNSB_IJS1D_S1D_EEES1G_S1I_EEENSB_IJS1L_S1M_NSB_IJSZ_NSC_ILi2048EEEEEEEEEEEEEvEEEENS_8epilogue10collective6detail29Sm90TmaWarpSpecializedAdapterINS24_15DefaultEpilogueISN_NSB_IJNSB_IJllllEEESE_SZ_EEES29_NS23_6thread17LinearCombinationISN_Li1EffLNS2A_9ScaleType4KindE0ELNS_15FloatRoundStyleE2ESN_EENS_4gemm15EpilogueDefaultEEEEEvvEEEEvNT_6ParamsE)
        .other          _ZN7cutlass13device_kernelINS_4conv6kernel13ConvUniversalINS1_16ConvProblemShapeILNS1_8OperatorE0ELi3EEENS1_10collective14CollectiveConvINS1_46MainloopSm90TmaGmmaWarpSpecializedImplicitGemmILS5_0ELi18ELi3EN4cute5tupleIJNSA_1CILi2EEENSC_ILi1EEESE_EEENS1_36KernelImplicitTmaWarpSpecializedSm90ELi1EEENSB_IJNSC_ILi128EEENSC_ILi64EEENSB_IJNSC_ILi32EEEEEEEEENS_10bfloat16_tESN_NSA_8TiledMMAINSA_8MMA_AtomIJNSA_4SM904GMMA27MMA_64x64x16_F32BF16BF16_SSILNSR_5MajorE0ELST_0ELNSR_7ScaleInE1ELSU_1EEEEEENSA_6LayoutINSB_IJSE_SE_SE_EEENSB_IJNSC_ILi0EEESZ_SZ_EEEEENSB_IJNSA_10UnderscoreES12_S12_EEEEENS7_6detail26Sm90ImplicitGemmTileTraitsINSA_20SM90_TMA_LOAD_IM2COLENSA_14ComposedLayoutINSA_7SwizzleILi2ELi4ELi3EEENSA_18smem_ptr_flag_bitsILi16EEENSX_INSB_IJNSB_IJNSC_ILi8EEENSC_ILi16EEEEEENSB_IJSK_SE_EEENSB_IJSE_NSC_ILi18EEEEEEEEENSB_IJNSB_IJSK_NSC_ILi256EEEEEENSB_IJSE_SZ_EEENSB_IJSZ_NSC_ILi4096EEEEEEEEEEEEEvEENS16_INSA_23SM90_TMA_LOAD_MULTICASTENS18_IS1A_S1C_NSX_INSB_IJNSB_IJS1D_S1D_EEES1G_S1I_EEENSB_IJS1L_S1M_NSB_IJSZ_NSC_ILi2048EEEEEEEEEEEEEvEEEENS_8epilogue10collective6detail29Sm90TmaWarpSpecializedAdapterINS24_15DefaultEpilogueISN_NSB_IJNSB_IJllllEEESE_SZ_EEES29_NS23_6thread17LinearCombinationISN_Li1EffLNS2A_9ScaleType4KindE0ELNS_15FloatRoundStyleE2ESN_EENS_4gemm15EpilogueDefaultEEEEEvvEEEEvNT_6ParamsE,@"STO_CUDA_ENTRY STV_DEFAULT"
_ZN7cutlass13device_kernelINS_4conv6kernel13ConvUniversalINS1_16ConvProblemShapeILNS1_8OperatorE0ELi3EEENS1_10collective14CollectiveConvINS1_46MainloopSm90TmaGmmaWarpSpecializedImplicitGemmILS5_0ELi18ELi3EN4cute5tupleIJNSA_1CILi2EEENSC_ILi1EEESE_EEENS1_36KernelImplicitTmaWarpSpecializedSm90ELi1EEENSB_IJNSC_ILi128EEENSC_ILi64EEENSB_IJNSC_ILi32EEEEEEEEENS_10bfloat16_tESN_NSA_8TiledMMAINSA_8MMA_AtomIJNSA_4SM904GMMA27MMA_64x64x16_F32BF16BF16_SSILNSR_5MajorE0ELST_0ELNSR_7ScaleInE1ELSU_1EEEEEENSA_6LayoutINSB_IJSE_SE_SE_EEENSB_IJNSC_ILi0EEESZ_SZ_EEEEENSB_IJNSA_10UnderscoreES12_S12_EEEEENS7_6detail26Sm90ImplicitGemmTileTraitsINSA_20SM90_TMA_LOAD_IM2COLENSA_14ComposedLayoutINSA_7SwizzleILi2ELi4ELi3EEENSA_18smem_ptr_flag_bitsILi16EEENSX_INSB_IJNSB_IJNSC_ILi8EEENSC_ILi16EEEEEENSB_IJSK_SE_EEENSB_IJSE_NSC_ILi18EEEEEEEEENSB_IJNSB_IJSK_NSC_ILi256EEEEEENSB_IJSE_SZ_EEENSB_IJSZ_NSC_ILi4096EEEEEEEEEEEEEvEENS16_INSA_23SM90_TMA_LOAD_MULTICASTENS18_IS1A_S1C_NSX_INSB_IJNSB_IJS1D_S1D_EEES1G_S1I_EEENSB_IJS1L_S1M_NSB_IJSZ_NSC_ILi2048EEEEEEEEEEEEEvEEEENS_8epilogue10collective6detail29Sm90TmaWarpSpecializedAdapterINS24_15DefaultEpilogueISN_NSB_IJNSB_IJllllEEESE_SZ_EEES29_NS23_6thread17LinearCombinationISN_Li1EffLNS2A_9ScaleType4KindE0ELNS_15FloatRoundStyleE2ESN_EENS_4gemm15EpilogueDefaultEEEEEvvEEEEvNT_6ParamsE:
[----:B------:R-:W-:Y:S01]  /*0000*/  LDC R1, c[0x0][0x28] ;  /* 0x00000a00ff017b82 */ /* 0x000fe20000000800 */
[----:B------:R-:W0:Y:S01]  /*0010*/  S2R R10, SR_TID.X ;  /* 0x00000000000a7919 */ /* 0x000e220000002100 */
[----:B------:R-:W-:Y:S01]  /*0020*/  ELECT P0, URZ, PT ;  /* 0x00000000003f782f */ /* 0x000fe20003800000 */
[----:B------:R-:W-:Y:S01]  /*0030*/  BSSY B0, `(.L_x_0) ;  /* 0x0000010000007945 */ /* 0x000fe20003800000 */
[----:B------:R-:W1:Y:S01]  /*0040*/  S2R R11, SR_CTAID.X ;  /* 0x00000000000b7919 */ /* 0x000e620000002500 */
[--C-:B0-----:R-:W-:Y:S02]  /*0050*/  SHF.R.U32.HI R0, RZ, 0x5, R10.reuse ;  /* 0x00000005ff007819 */ /* 0x101fe4000001160a */
[----:B------:R-:W-:-:S03]  /*0060*/  SHF.R.U32.HI R2, RZ, 0x7, R10 ;  /* 0x00000007ff027819 */ /* 0x000fc6000001160a */
[----:B------:R-:W0:Y:S04]  /*0070*/  SHFL.IDX PT, R3, R0, RZ, 0x1f ;  /* 0x00001fff00037589 */ /* 0x000e2800000e0000 */
[----:B------:R2:W3:Y:S01]  /*0080*/  SHFL.IDX PT, R9, R2, RZ, 0x1f ;  /* 0x00001fff02097589 */ /* 0x0004e200000e0000 */
[----:B0-----:R-:W-:-:S13]  /*0090*/  ISETP.NE.OR P0, PT, R3, RZ, !P0 ;  /* 0x000000ff0300720c */ /* 0x001fda0004705670 */
[----:B-123--:R-:W-:Y:S05]  /*00a0*/  @P0 BRA `(.L_x_1) ;  /* 0x0000000000200947 */ /* 0x00efea0003800000 */
[----:B------:R-:W-:Y:S02]  /*00b0*/  ULDC.64 UR4, c[0x0][0x198] ;  /* 0x0000660000047ab9 */ /* 0x000fe40000000a00 */
[----:B------:R-:W-:Y:S02]  /*00c0*/  UIADD3 UR6, UP0, UR4, 0xf0, URZ ;  /* 0x000000f004067890 */ /* 0x000fe4000ff1e03f */
[----:B------:R-:W-:Y:S02]  /*00d0*/  UIADD3 UR4, UP1, UR4, 0x270, URZ ;  /* 0x0000027004047890 */ /* 0x000fe4000ff3e03f */
[----:B------:R-:W-:Y:S02]  /*00e0*/  UIADD3.X UR7, URZ, UR5, URZ, UP0, !UPT ;  /* 0x000000053f077290 */ /* 0x000fe400087fe43f */
[----:B------:R-:W-:-:S07]  /*00f0*/  UIADD3.X UR5, URZ, UR5, URZ, UP1, !UPT ;  /* 0x000000053f057290 */ /* 0x000fce0008ffe43f */
[----:B------:R0:W-:Y:S02]  /*0100*/  UTMACCTL.PF [UR6] ;  /* 0x00000000060079b9 */ /* 0x0001e40008040000 */
[----:B------:R0:W-:Y:S02]  /*0110*/  UTMACCTL.PF [UR4] ;  /* 0x00000000040079b9 */ /* 0x0001e40008040000 */
[----:B0-----:R-:W-:Y:S01]  /*0120*/  NOP ;  /* 0x0000000000007918 */ /* 0x001fe20000000000 */
.L_x_1:
[----:B------:R-:W-:Y:S05]  /*0130*/  BSYNC B0 ;  /* 0x0000000000007941 */ /* 0x000fea0003800000 */
.L_x_0:
[----:B------:R-:W0:Y:S01]  /*0140*/  SHFL.IDX PT, R0, R0, RZ, 0x1f ;  /* 0x00001fff00007589 */ /* 0x000e2200000e0000 */
[----:B------:R-:W-:Y:S02]  /*0150*/  SHF.R.S32.HI R5, RZ, 0x1f, R10 ;  /* 0x0000001fff057819 */ /* 0x000fe4000001140a */
[----:B------:R-:W-:Y:S01]  /*0160*/  I2FP.F32.U32 R6, R11 ;  /* 0x0000000b00067245 */ /* 0x000fe20000201000 */
[----:B------:R-:W1:Y:S01]  /*0170*/  S2R R13, SR_CTAID.Y ;  /* 0x00000000000d7919 */ /* 0x000e620000002600 */
[----:B------:R-:W-:-:S04]  /*0180*/  LEA.HI R5, R5, R10, RZ, 0x7 ;  /* 0x0000000a05057211 */ /* 0x000fc800078f38ff */
[----:B------:R-:W-:-:S05]  /*0190*/  LOP3.LUT R5, R5, 0xffffff80, RZ, 0xc0, !PT ;  /* 0xffffff8005057812 */ /* 0x000fca00078ec0ff */
[----:B------:R-:W-:-:S05]  /*01a0*/  IMAD.IADD R17, R10, 0x1, -R5 ;  /* 0x000000010a117824 */ /* 0x000fca00078e0a05 */
[----:B------:R-:W-:-:S04]  /*01b0*/  SHF.R.S32.HI R2, RZ, 0x1f, R17 ;  /* 0x0000001fff027819 */ /* 0x000fc80000011411 */
[----:B------:R-:W-:Y:S02]  /*01c0*/  LEA.HI R2, R2, R17, RZ, 0x3 ;  /* 0x0000001102027211 */ /* 0x000fe400078f18ff */
[----:B0-----:R-:W-:Y:S02]  /*01d0*/  ISETP.NE.AND P0, PT, R0, RZ, PT ;  /* 0x000000ff0000720c */ /* 0x001fe40003f05270 */
[--C-:B------:R-:W-:Y:S02]  /*01e0*/  SHF.R.S32.HI R4, RZ, 0x3, R2.reuse ;  /* 0x00000003ff047819 */ /* 0x100fe40000011402 */
[----:B------:R-:W-:Y:S02]  /*01f0*/  SHF.R.S32.HI R5, RZ, 0x1f, R2 ;  /* 0x0000001fff057819 */ /* 0x000fe40000011402 */
[----:B------:R-:W-:-:S07]  /*0200*/  SHF.R.S32.HI R7, RZ, 0x1f, R0 ;  /* 0x0000001fff077819 */ /* 0x000fce0000011400 */
[----:B-1----:R-:W-:Y:S05]  /*0210*/  @P0 BRA `(.L_x_2) ;  /* 0x0000000000d40947 */ /* 0x002fea0003800000 */
[----:B------:R-:W-:Y:S01]  /*0220*/  ELECT P0, URZ, PT ;  /* 0x00000000003f782f */ /* 0x000fe20003800000 */
[----:B------:R-:W-:-:S12]  /*0230*/  BSSY B0, `(.L_x_2) ;  /* 0x0000033000007945 */ /* 0x000fd80003800000 */
[----:B------:R-:W-:Y:S05]  /*0240*/  @!P0 BRA `(.L_x_3) ;  /* 0x0000000000c48947 */ /* 0x000fea0003800000 */
[----:B------:R-:W0:Y:S01]  /*0250*/  S2UR UR8, SR_CgaCtaId ;  /* 0x00000000000879c3 */ /* 0x000e220000008800 */
[----:B------:R-:W-:Y:S01]  /*0260*/  UMOV UR4, 0x400 ;  /* 0x0000040000047882 */ /* 0x000fe20000000000 */
[----:B------:R-:W-:Y:S01]  /*0270*/  UMOV UR5, 0x1 ;  /* 0x0000000100057882 */ /* 0x000fe20000000000 */
[----:B------:R-:W-:Y:S02]  /*0280*/  UMOV UR6, 0x2 ;  /* 0x0000000200067882 */ /* 0x000fe40000000000 */
[----:B------:R-:W-:-:S04]  /*0290*/  UIADD3 UR6, -UR6, 0x100000, URZ ;  /* 0x0010000006067890 */ /* 0x000fc8000fffe13f */
[----:B------:R-:W-:Y:S02]  /*02a0*/  USHF.L.U32 UR7, UR6, 0xb, URZ ;  /* 0x0000000b06077899 */ /* 0x000fe4000800063f */
[----:B------:R-:W-:Y:S02]  /*02b0*/  USHF.L.U32 UR6, UR6, 0x1, URZ ;  /* 0x0000000106067899 */ /* 0x000fe4000800063f */
[----:B0-----:R-:W-:Y:S02]  /*02c0*/  ULEA UR8, UR8, UR4, 0x18 ;  /* 0x0000000408087291 */ /* 0x001fe4000f8ec03f */
[----:B------:R-:W-:-:S04]  /*02d0*/  UIADD3 UR4, -UR5, 0x100000, URZ ;  /* 0x0010000005047890 */ /* 0x000fc8000fffe13f */
[----:B------:R-:W-:Y:S02]  /*02e0*/  USHF.L.U32 UR5, UR4, 0xb, URZ ;  /* 0x0000000b04057899 */ /* 0x000fe4000800063f */
[----:B------:R-:W-:Y:S01]  /*02f0*/  USHF.L.U32 UR4, UR4, 0x1, URZ ;  /* 0x0000000104047899 */ /* 0x000fe2000800063f */
[----:B------:R-:W0:Y:S11]  /*0300*/  FENCE.VIEW.ASYNC.S ;  /* 0x00000000000073c6 */ /* 0x000e360000000000 */
[----:B0-----:R0:W1:Y:S01]  /*0310*/  SYNCS.EXCH.64 URZ, [UR8+0x36000], UR4 ;  /* 0x03600004083f75b2 */ /* 0x0010620008000100 */
[----:B------:R0:W2:Y:S01]  /*0320*/  SYNCS.EXCH.64 URZ, [UR8+0x36090], UR6 ;  /* 0x03609006083f75b2 */ /* 0x0000a20008000100 */
[----:B------:R0:W3:Y:S01]  /*0330*/  SYNCS.EXCH.64 URZ, [UR8+0x36008], UR4 ;  /* 0x03600804083f75b2 */ /* 0x0000e20008000100 */
[----:B------:R0:W4:Y:S01]  /*0340*/  SYNCS.EXCH.64 URZ, [UR8+0x36098], UR6 ;  /* 0x03609806083f75b2 */ /* 0x0001220008000100 */
[----:B------:R0:W0:Y:S01]  /*0350*/  SYNCS.EXCH.64 URZ, [UR8+0x36010], UR4 ;  /* 0x03601004083f75b2 */ /* 0x0000220008000100 */
        /* <DEDUP_REMOVED lines=31> */
[----:B-1234-:R-:W-:Y:S01]  /*0550*/  NOP ;  /* 0x0000000000007918 */ /* 0x01efe20000000000 */
.L_x_3:
[----:B0-----:R-:W-:Y:S05]  /*0560*/  BSYNC B0 ;  /* 0x0000000000007941 */ /* 0x001fea0003800000 */
.L_x_2:
[----:B------:R-:W-:Y:S01]  /*0570*/  ULDC UR4, c[0x0][0x150] ;  /* 0x0000540000047ab9 */ /* 0x000fe20000000800 */
[----:B------:R-:W-:Y:S01]  /*0580*/  LEA.HI R5, R5, R4, RZ, 0x2 ;  /* 0x0000000405057211 */ /* 0x000fe200078f10ff */
[----:B------:R-:W-:Y:S01]  /*0590*/  FMUL R6, R6, UR4 ;  /* 0x0000000406067c20 */ /* 0x000fe20008400000 */
[----:B------:R-:W-:Y:S01]  /*05a0*/  LEA.HI R7, R7, R0, RZ, 0x2 ;  /* 0x0000000007077211 */ /* 0x000fe200078f10ff */
[----:B------:R-:W-:Y:S01]  /*05b0*/  ULDC UR4, c[0x0][0x154] ;  /* 0x0000550000047ab9 */ /* 0x000fe20000000800 */
[----:B------:R-:W-:Y:S01]  /*05c0*/  LOP3.LUT R5, R5, 0xfffffffc, RZ, 0xc0, !PT ;  /* 0xfffffffc05057812 */ /* 0x000fe200078ec0ff */
[----:B------:R-:W0:Y:S01]  /*05d0*/  LDC R12, c[0x0][0x140] ;  /* 0x00005000ff0c7b82 */ /* 0x000e220000000800 */
[----:B------:R-:W-:Y:S01]  /*05e0*/  LOP3.LUT R7, R7, 0x3ffffffc, RZ, 0xc0, !PT ;  /* 0x3ffffffc07077812 */ /* 0x000fe200078ec0ff */
[----:B------:R-:W1:Y:S01]  /*05f0*/  F2I.U32.TRUNC.NTZ R6, R6 ;  /* 0x0000000600067305 */ /* 0x000e62000020f000 */
[----:B------:R-:W-:Y:S01]  /*0600*/  I2FP.F32.U32 R2, R13 ;  /* 0x0000000d00027245 */ /* 0x000fe20000201000 */
[----:B------:R-:W-:Y:S01]  /*0610*/  IMAD.IADD R5, R4, 0x1, -R5 ;  /* 0x0000000104057824 */ /* 0x000fe200078e0a05 */
[----:B------:R-:W-:Y:S01]  /*0620*/  LOP3.LUT P0, RZ, R17, 0x7, RZ, 0xc0, !PT ;  /* 0x0000000711ff7812 */ /* 0x000fe2000780c0ff */
[----:B------:R-:W-:Y:S01]  /*0630*/  IMAD.IADD R0, R0, 0x1, -R7 ;  /* 0x0000000100007824 */ /* 0x000fe200078e0a07 */
[----:B------:R-:W-:Y:S01]  /*0640*/  ISETP.NE.AND P3, PT, R9, 0x1, PT ;  /* 0x000000010900780c */ /* 0x000fe20003f65270 */
[----:B------:R-:W-:Y:S01]  /*0650*/  FMUL R8, R2, UR4 ;  /* 0x0000000402087c20 */ /* 0x000fe20008400000 */
[----:B------:R-:W-:Y:S01]  /*0660*/  ULDC UR4, c[0x0][0x144] ;  /* 0x0000510000047ab9 */ /* 0x000fe20000000800 */
[----:B------:R-:W-:Y:S01]  /*0670*/  IMAD R5, R0, 0x4, R5 ;  /* 0x0000000400057824 */ /* 0x000fe200078e0205 */
[----:B------:R-:W-:Y:S01]  /*0680*/  NOP ;  /* 0x0000000000007918 */ /* 0x000fe20000000000 */
[----:B------:R-:W-:-:S02]  /*0690*/  NOP ;  /* 0x0000000000007918 */ /* 0x000fc40000000000 */
[----:B------:R-:W2:Y:S01]  /*06a0*/  F2I.U32.TRUNC.NTZ R8, R8 ;  /* 0x0000000800087305 */ /* 0x000ea2000020f000 */
[----:B------:R-:W-:Y:S01]  /*06b0*/  LEA.HI R0, R5, R5, RZ, 0x1 ;  /* 0x0000000505007211 */ /* 0x000fe200078f08ff */
[----:B-1----:R-:W-:-:S03]  /*06c0*/  IMAD.MOV R2, RZ, RZ, -R6 ;  /* 0x000000ffff027224 */ /* 0x002fc600078e0a06 */
[----:B------:R-:W-:Y:S01]  /*06d0*/  LOP3.LUT R0, R0, 0xfffffffe, RZ, 0xc0, !PT ;  /* 0xfffffffe00007812 */ /* 0x000fe200078ec0ff */
[----:B------:R-:W-:Y:S01]  /*06e0*/  IMAD R7, R2, UR4, R11 ;  /* 0x0000000402077c24 */ /* 0x000fe2000f8e020b */
[----:B------:R-:W-:Y:S01]  /*06f0*/  ULDC UR4, c[0x0][0x148] ;  /* 0x0000520000047ab9 */ /* 0x000fe20000000800 */
[C---:B------:R-:W-:Y:S01]  /*0700*/  IMAD.SHL.U32 R2, R5.reuse, 0x4, RZ ;  /* 0x0000000405027824 */ /* 0x040fe200078e00ff */
[----:B0-----:R-:W-:Y:S01]  /*0710*/  ISETP.EQ.U32.AND P1, PT, R12, 0x1, PT ;  /* 0x000000010c00780c */ /* 0x001fe20003f22070 */
[----:B------:R-:W-:-:S03]  /*0720*/  IMAD.IADD R0, R5, 0x1, -R0 ;  /* 0x0000000105007824 */ /* 0x000fc600078e0a00 */
[----:B------:R-:W-:Y:S01]  /*0730*/  LOP3.LUT R2, R5, 0xc, R2, 0x78, !PT ;  /* 0x0000000c05027812 */ /* 0x000fe200078e7802 */
[----:B--2---:R-:W-:Y:S01]  /*0740*/  IMAD.MOV R6, RZ, RZ, -R8 ;  /* 0x000000ffff067224 */ /* 0x004fe200078e0a08 */
[----:B------:R-:W-:Y:S02]  /*0750*/  ISETP.NE.AND P4, PT, R0, R7, PT ;  /* 0x000000070000720c */ /* 0x000fe40003f85270 */
[----:B------:R-:W-:Y:S01]  /*0760*/  SHF.R.S32.HI R0, RZ, 0x1f, R3 ;  /* 0x0000001fff007819 */ /* 0x000fe20000011403 */
[----:B------:R-:W-:Y:S01]  /*0770*/  IMAD R5, R6, UR4, R13 ;  /* 0x0000000406057c24 */ /* 0x000fe2000f8e020d */
[----:B------:R-:W-:Y:S02]  /*0780*/  ISETP.LT.U32.AND P0, PT, R2, 0x2, !P0 ;  /* 0x000000020200780c */ /* 0x000fe40004701070 */
[----:B------:R-:W-:-:S04]  /*0790*/  LEA.HI R0, R0, R3, RZ, 0x2 ;  /* 0x0000000300007211 */ /* 0x000fc800078f10ff */
[----:B------:R-:W-:-:S03]  /*07a0*/  LOP3.LUT R0, R0, 0xfffffffc, RZ, 0xc0, !PT ;  /* 0xfffffffc00007812 */ /* 0x000fc600078ec0ff */
[----:B------:R-:W-:Y:S02]  /*07b0*/  @P4 LEA.HI R4, R2, R2, RZ, 0x1 ;  /* 0x0000000202044211 */ /* 0x000fe400078f08ff */
[----:B------:R-:W-:Y:S02]  /*07c0*/  IMAD.IADD R8, R3, 0x1, -R0 ;  /* 0x0000000103087824 */ /* 0x000fe400078e0a00 */
[----:B------:R-:W-:-:S03]  /*07d0*/  @P4 SHF.R.S32.HI R4, RZ, 0x1, R4 ;  /* 0x00000001ff044819 */ /* 0x000fc60000011404 */
[----:B------:R-:W-:Y:S02]  /*07e0*/  LOP3.LUT P2, RZ, R9, R8, RZ, 0xfc, !PT ;  /* 0x0000000809ff7212 */ /* 0x000fe4000784fcff */
[----:B------:R-:W-:Y:S01]  /*07f0*/  @P4 ISETP.NE.AND P5, PT, R4, R5, PT ;  /* 0x000000050400420c */ /* 0x000fe20003fa5270 */
[----:B------:R-:W-:Y:S01]  /*0800*/  IMAD.MOV.U32 R4, RZ, RZ, 0x1 ;  /* 0x00000001ff047424 */ /* 0x000fe200078e00ff */
[----:B------:R-:W-:Y:S02]  /*0810*/  SEL R3, RZ, 0x1, P2 ;  /* 0x00000001ff037807 */ /* 0x000fe40001000000 */
[----:B------:R-:W-:Y:S02]  /*0820*/  SEL R5, RZ, 0x1, !P0 ;  /* 0x00000001ff057807 */ /* 0x000fe40004000000 */
[----:B------:R-:W-:Y:S02]  /*0830*/  @P4 SEL R4, RZ, 0x1, P5 ;  /* 0x00000001ff044807 */ /* 0x000fe40002800000 */
[----:B------:R-:W-:-:S02]  /*0840*/  SEL R3, R3, 0x2, P3 ;  /* 0x0000000203037807 */ /* 0x000fc40001800000 */
[----:B------:R-:W-:Y:S01]  /*0850*/  LOP3.LUT R4, R4, R5, RZ, 0xc0, !PT ;  /* 0x0000000504047212 */ /* 0x000fe200078ec0ff */
[----:B------:R-:W-:Y:S06]  /*0860*/  @!P1 BRA `(.L_x_4) ;  /* 0x0000000000089947 */ /* 0x000fec0003800000 */
[----:B------:R-:W-:Y:S01]  /*0870*/  UCGABAR_ARV ;  /* 0x00000000000079c7 */ /* 0x000fe20008000000 */
[----:B------:R-:W-:Y:S05]  /*0880*/  BRA `(.L_x_5) ;  /* 0x0000000000047947 */ /* 0x000fea0003800000 */
.L_x_4:
[----:B------:R-:W-:Y:S01]  /*0890*/  NOP ;  /* 0x0000000000007918 */ /* 0x000fe20000000000 */
.L_x_5:
[----:B------:R-:W-:Y:S01]  /*08a0*/  ULDC.64 UR4, c[0x0][0x618] ;  /* 0x0001860000047ab9 */ /* 0x000fe20000000a00 */
[----:B------:R-:W-:Y:S01]  /*08b0*/  ULDC.64 UR12, c[0x0][0x208] ;  /* 0x00008200000c7ab9 */ /* 0x000fe20000000a00 */
[----:B------:R-:W-:-:S04]  /*08c0*/  ISETP.NE.U32.AND P0, PT, RZ, UR4, PT ;  /* 0x00000004ff007c0c */ /* 0x000fc8000bf05070 */
[----:B------:R-:W-:-:S13]  /*08d0*/  ISETP.NE.AND.EX P0, PT, RZ, UR5, PT, P0 ;  /* 0x00000005ff007c0c */ /* 0x000fda000bf05300 */
[----:B------:R-:W-:Y:S05]  /*08e0*/  @!P0 BRA `(.L_x_6) ;  /* 0x00000000001c8947 */ /* 0x000fea0003800000 */
[----:B------:R-:W0:Y:S02]  /*08f0*/  LDC.64 R6, c[0x0][0x618] ;  /* 0x00018600ff067b82 */ /* 0x000e240000000a00 */
[----:B0-----:R-:W2:Y:S02]  /*0900*/  LDG.E.64 R6, desc[UR12][R6.64] ;  /* 0x0000000c06067981 */ /* 0x001ea4000c1e1b00 */
[----:B--2---:R-:W-:-:S04]  /*0910*/  ISETP.NE.U32.AND P0, PT, R6, RZ, PT ;  /* 0x000000ff0600720c */ /* 0x004fc80003f05070 */
[----:B------:R-:W-:-:S13]  /*0920*/  ISETP.NE.AND.EX P0, PT, R7, RZ, PT, P0 ;  /* 0x000000ff0700720c */ /* 0x000fda0003f05300 */
[----:B------:R-:W-:Y:S05]  /*0930*/  @!P0 BRA `(.L_x_6) ;  /* 0x0000000000088947 */ /* 0x000fea0003800000 */
[----:B------:R0:W5:Y:S01]  /*0940*/  LD.E R0, desc[UR12][R6.64] ;  /* 0x0000000c06007980 */ /* 0x000162000c101900 */
[----:B------:R-:W-:Y:S05]  /*0950*/  BRA `(.L_x_7) ;  /* 0x0000000000207947 */ /* 0x000fea0003800000 */
.L_x_6:
[----:B------:R-:W-:Y:S02]  /*0960*/  ULDC.64 UR4, c[0x0][0x608] ;  /* 0x0001820000047ab9 */ /* 0x000fe40000000a00 */
[----:B------:R-:W-:-:S04]  /*0970*/  ISETP.NE.U32.AND P0, PT, RZ, UR4, PT ;  /* 0x00000004ff007c0c */ /* 0x000fc8000bf05070 */
[----:B------:R-:W-:-:S13]  /*0980*/  ISETP.NE.AND.EX P0, PT, RZ, UR5, PT, P0 ;  /* 0x00000005ff007c0c */ /* 0x000fda000bf05300 */
[----:B------:R-:W-:Y:S05]  /*0990*/  @!P0 BRA `(.L_x_8) ;  /* 0x00000000000c8947 */ /* 0x000fea0003800000 */
[----:B------:R-:W0:Y:S02]  /*09a0*/  LDC.64 R6, c[0x0][0x608] ;  /* 0x00018200ff067b82 */ /* 0x000e240000000a00 */
[----:B0-----:R1:W5:Y:S01]  /*09b0*/  LDG.E R0, desc[UR12][R6.64] ;  /* 0x0000000c06007981 */ /* 0x001362000c1e1900 */
[----:B------:R-:W-:Y:S05]  /*09c0*/  BRA `(.L_x_7) ;  /* 0x0000000000047947 */ /* 0x000fea0003800000 */
.L_x_8:
[----:B------:R-:W2:Y:S02]  /*09d0*/  LDC R0, c[0x0][0x600] ;  /* 0x00018000ff007b82 */ /* 0x000ea40000000800 */
.L_x_7:
[----:B------:R-:W-:Y:S02]  /*09e0*/  ULDC.64 UR4, c[0x0][0x620] ;  /* 0x0001880000047ab9 */ /* 0x000fe40000000a00 */
[----:B------:R-:W-:-:S04]  /*09f0*/  ISETP.NE.U32.AND P0, PT, RZ, UR4, PT ;  /* 0x00000004ff007c0c */ /* 0x000fc8000bf05070 */
[----:B------:R-:W-:-:S13]  /*0a00*/  ISETP.NE.AND.EX P0, PT, RZ, UR5, PT, P0 ;  /* 0x00000005ff007c0c */ /* 0x000fda000bf05300 */
[----:B------:R-:W-:Y:S05]  /*0a10*/  @!P0 BRA `(.L_x_9) ;  /* 0x00000000001c8947 */ /* 0x000fea0003800000 */
[----:B01----:R-:W0:Y:S02]  /*0a20*/  LDC.64 R6, c[0x0][0x620] ;  /* 0x00018800ff067b82 */ /* 0x003e240000000a00 */
[----:B0-----:R-:W3:Y:S02]  /*0a30*/  LDG.E.64 R6, desc[UR12][R6.64] ;  /* 0x0000000c06067981 */ /* 0x001ee4000c1e1b00 */
[----:B---3--:R-:W-:-:S04]  /*0a40*/  ISETP.NE.U32.AND P0, PT, R6, RZ, PT ;  /* 0x000000ff0600720c */ /* 0x008fc80003f05070 */
[----:B------:R-:W-:-:S13]  /*0a50*/  ISETP.NE.AND.EX P0, PT, R7, RZ, PT, P0 ;  /* 0x000000ff0700720c */ /* 0x000fda0003f05300 */
[----:B------:R-:W-:Y:S05]  /*0a60*/  @!P0 BRA `(.L_x_9) ;  /* 0x0000000000088947 */ /* 0x000fea0003800000 */
[----:B------:R0:W5:Y:S01]  /*0a70*/  LD.E R14, desc[UR12][R6.64] ;  /* 0x0000000c060e7980 */ /* 0x000162000c101900 */
[----:B------:R-:W-:Y:S05]  /*0a80*/  BRA `(.L_x_10) ;  /* 0x0000000000207947 */ /* 0x000fea0003800000 */
.L_x_9:
[----:B------:R-:W-:Y:S02]  /*0a90*/  ULDC.64 UR4, c[0x0][0x610] ;  /* 0x0001840000047ab9 */ /* 0x000fe40000000a00 */
[----:B------:R-:W-:-:S04]  /*0aa0*/  ISETP.NE.U32.AND P0, PT, RZ, UR4, PT ;  /* 0x00000004ff007c0c */ /* 0x000fc8000bf05070 */
[----:B------:R-:W-:-:S13]  /*0ab0*/  ISETP.NE.AND.EX P0, PT, RZ, UR5, PT, P0 ;  /* 0x00000005ff007c0c */ /* 0x000fda000bf05300 */
[----:B------:R-:W-:Y:S05]  /*0ac0*/  @!P0 BRA `(.L_x_11) ;  /* 0x00000000000c8947 */ /* 0x000fea0003800000 */
[----:B------:R-:W3:Y:S02]  /*0ad0*/  LDC.64 R14, c[0x0][0x610] ;  /* 0x00018400ff0e7b82 */ /* 0x000ee40000000a00 */
[----:B---3--:R3:W5:Y:S01]  /*0ae0*/  LDG.E R14, desc[UR12][R14.64] ;  /* 0x0000000c0e0e7981 */ /* 0x008762000c1e1900 */
[----:B------:R-:W-:Y:S05]  /*0af0*/  BRA `(.L_x_10) ;  /* 0x0000000000047947 */ /* 0x000fea0003800000 */
.L_x_11:
[----:B------:R-:W4:Y:S02]  /*0b00*/  LDC R14, c[0x0][0x604] ;  /* 0x00018100ff0e7b82 */ /* 0x000f240000000800 */
.L_x_10:
[----:B------:R-:W1:Y:S01]  /*0b10*/  LDC R5, c[0x0][0x3e8] ;  /* 0x0000fa00ff057b82 */ /* 0x000e620000000800 */
[----:B------:R-:W-:Y:S01]  /*0b20*/  ULDC UR4, c[0x0][0x3dc] ;  /* 0x0000f70000047ab9 */ /* 0x000fe20000000800 */
[----:B------:R-:W-:Y:S01]  /*0b30*/  ULDC.64 UR6, c[0x0][0x3e0] ;  /* 0x0000f80000067ab9 */ /* 0x000fe20000000a00 */
[----:B------:R-:W-:Y:S02]  /*0b40*/  UIADD3 UR4, UR4, 0x1f, URZ ;  /* 0x0000001f04047890 */ /* 0x000fe4000fffe03f */
[----:B------:R-:W-:Y:S02]  /*0b50*/  UIMAD UR6, UR7, UR6, URZ ;  /* 0x00000006070672a4 */ /* 0x000fe4000f8e023f */
[----:B------:R-:W-:-:S04]  /*0b60*/  USHF.R.S32.HI UR5, URZ, 0x1f, UR4 ;  /* 0x0000001f3f057899 */ /* 0x000fc80008011404 */
[----:B------:R-:W-:-:S04]  /*0b70*/  ULEA.HI UR5, UR5, UR4, URZ, 0x5 ;  /* 0x0000000405057291 */ /* 0x000fc8000f8f283f */
[----:B------:R-:W-:Y:S01]  /*0b80*/  USHF.R.S32.HI UR15, URZ, 0x5, UR5 ;  /* 0x000000053f0f7899 */ /* 0x000fe20008011405 */
[----:B-1----:R-:W-:-:S05]  /*0b90*/  IMAD R5, R5, UR6, RZ ;  /* 0x0000000605057c24 */ /* 0x002fca000f8e02ff */
[----:B------:R-:W-:Y:S01]  /*0ba0*/  IMAD R5, R5, UR15, RZ ;  /* 0x0000000f05057c24 */ /* 0x000fe2000f8e02ff */
[----:B------:R-:W-:Y:S06]  /*0bb0*/  @!P1 BRA `(.L_x_12) ;  /* 0x00000000000c9947 */ /* 0x000fec0003800000 */
[----:B------:R-:W-:Y:S01]  /*0bc0*/  UCGABAR_WAIT ;  /* 0x0000000000007dc7 */ /* 0x000fe20008000000 */
[----:B------:R-:W-:Y:S01]  /*0bd0*/  CCTL.IVALL ;  /* 0x00000000ff00798f */ /* 0x000fe20002000000 */
[----:B------:R-:W-:Y:S05]  /*0be0*/  BRA `(.L_x_13) ;  /* 0x0000000000047947 */ /* 0x000fea0003800000 */
.L_x_12:
[----:B------:R-:W-:Y:S06]  /*0bf0*/  BAR.SYNC.DEFER_BLOCKING 0x0 ;  /* 0x0000000000007b1d */ /* 0x000fec0000010000 */
.L_x_13:
[----:B------:R-:W-:-:S13]  /*0c00*/  ISETP.NE.AND P0, PT, R9, RZ, PT ;  /* 0x000000ff0900720c */ /* 0x000fda0003f05270 */
[----:B------:R-:W-:Y:S05]  /*0c10*/  @!P0 BRA `(.L_x_14) ;  /* 0x0000005400a48947 */ /* 0x000fea0003800000 */
[----:B------:R-:W-:-:S13]  /*0c20*/  ISETP.NE.AND P0, PT, R9, 0x1, PT ;  /* 0x000000010900780c */ /* 0x000fda0003f05270 */
[----:B------:R-:W-:Y:S05]  /*0c30*/  @P0 EXIT ;  /* 0x000000000000094d */ /* 0x000fea0003800000 */
[----:B------:R-:W-:Y:S01]  /*0c40*/  ISETP.GE.AND P0, PT, R5, 0x1, PT ;  /* 0x000000010500780c */ /* 0x000fe20003f06270 */
[----:B------:R-:W-:Y:S01]  /*0c50*/  UMOV UR4, URZ ;  /* 0x0000003f00047c82 */ /* 0x000fe20008000000 */
[----:B------:R-:W-:Y:S02]  /*0c60*/  CS2R R54, SRZ ;  /* 0x0000000000367805 */ /* 0x000fe4000001ff00 */
[----:B------:R-:W-:Y:S02]  /*0c70*/  CS2R R56, SRZ ;  /* 0x0000000000387805 */ /* 0x000fe4000001ff00 */
[----:B------:R-:W-:Y:S02]  /*0c80*/  CS2R R58, SRZ ;  /* 0x00000000003a7805 */ /* 0x000fe4000001ff00 */
[----:B------:R-:W-:Y:S02]  /*0c90*/  CS2R R60, SRZ ;  /* 0x00000000003c7805 */ /* 0x000fe4000001ff00 */
[----:B------:R-:W-:-:S02]  /*0ca0*/  CS2R R62, SRZ ;  /* 0x00000000003e7805 */ /* 0x000fc4000001ff00 */
[----:B------:R-:W-:Y:S02]  /*0cb0*/  CS2R R64, SRZ ;  /* 0x0000000000407805 */ /* 0x000fe4000001ff00 */
        /* <DEDUP_REMOVED lines=25> */
[----:B------:R-:W-:Y:S01]  /*0e50*/  CS2R R52, SRZ ;  /* 0x0000000000347805 */ /* 0x000fe2000001ff00 */
[----:B------:R-:W-:Y:S06]  /*0e60*/  @!P0 BRA `(.L_x_15) ;  /* 0x0000000000a08947 */ /* 0x000fec0003800000 */
[----:B0-----:R-:W-:-:S04]  /*0e70*/  LOP3.LUT R6, R3, 0x1, RZ, 0xfc, !PT ;  /* 0x0000000103067812 */ /* 0x001fc800078efcff */
[----:B------:R-:W-:-:S13]  /*0e80*/  ISETP.NE.AND P1, PT, R6, 0x3, PT ;  /* 0x000000030600780c */ /* 0x000fda0003f25270 */
[----:B------:R-:W-:Y:S05]  /*0e90*/  @!P1 BRA `(.L_x_16) ;  /* 0x0000000000049947 */ /* 0x000fea0003800000 */
[----:B------:R-:W-:Y:S01]  /*0ea0*/  BPT.TRAP 0x1 ;  /* 0x000000040000795c */ /* 0x000fe20000300000 */
.L_x_16:
[----:B------:R-:W0:Y:S01]  /*0eb0*/  S2UR UR5, SR_CgaCtaId ;  /* 0x00000000000579c3 */ /* 0x000e220000008800 */
[----:B------:R-:W-:Y:S01]  /*0ec0*/  SHF.L.U32 R6, RZ, 0x1f, RZ ;  /* 0x0000001fff067819 */ /* 0x000fe200000006ff */
[----:B------:R-:W-:Y:S02]  /*0ed0*/  UMOV UR4, 0x400 ;  /* 0x0000040000047882 */ /* 0x000fe40000000000 */
[----:B0-----:R-:W-:-:S12]  /*0ee0*/  ULEA UR4, UR5, UR4, 0x18 ;  /* 0x0000000405047291 */ /* 0x001fd8000f8ec03f */
.L_x_17:
[----:B0-----:R-:W-:-:S04]  /*0ef0*/  IMAD.U32 R7, RZ, RZ, UR4 ;  /* 0x00000004ff077e24 */ /* 0x001fc8000f8e00ff */
[----:B------:R0:W1:Y:S03]  /*0f00*/  SYNCS.PHASECHK.TRANS64.TRYWAIT P1, [R7+URZ+0x36000], R6 ;  /* 0x03600006070075a7 */ /* 0x000066000802017f */
[----:B-1----:R-:W-:Y:S05]  /*0f10*/  @!P1 NANOSLEEP.SYNCS 0x989680 ;  /* 0x009896800000995d */ /* 0x002fea0003900000 */
[----:B------:R-:W1:Y:S02]  /*0f20*/  @!P1 SYNCS.PHASECHK.TRANS64 P1, [R7+URZ+0x36000], R6 ;  /* 0x03600006070095a7 */ /* 0x000e64000802007f */
[----:B-1----:R-:W-:Y:S05]  /*0f30*/  @!P1 BRA `(.L_x_17) ;  /* 0xfffffffc00ec9947 */ /* 0x002fea000383ffff */
[----:B------:R-:W-:Y:S01]  /*0f40*/  UIADD3 UR5, UR4, 0x24000, URZ ;  /* 0x0002400004057890 */ /* 0x000fe2000fffe03f */
[----:B------:R-:W-:Y:S01]  /*0f50*/  WARPGROUP.ARRIVE ;  /* 0x00000000000079c5 */ /* 0x000fe20000000000 */
[----:B------:R-:W-:Y:S02]  /*0f60*/  USHF.R.U32.HI UR4, URZ, 0x4, UR4 ;  /* 0x000000043f047899 */ /* 0x000fe40008011604 */
[----:B------:R-:W-:Y:S02]  /*0f70*/  USHF.R.U32.HI UR5, URZ, 0x4, UR5 ;  /* 0x000000043f057899 */ /* 0x000fe40008011605 */
[----:B------:R-:W-:Y:S02]  /*0f80*/  ULOP3.LUT UR4, UR4, 0x3fff, URZ, 0xc0, !UPT ;  /* 0x00003fff04047892 */ /* 0x000fe4000f8ec03f */
[----:B------:R-:W-:Y:S02]  /*0f90*/  ULOP3.LUT UR5, UR5, 0x3fff, URZ, 0xc0, !UPT ;  /* 0x00003fff05057892 */ /* 0x000fe4000f8ec03f */
[----:B------:R-:W-:-:S02]  /*0fa0*/  ULOP3.LUT UR9, UR4, 0x10000, URZ, 0xfc, !UPT ;  /* 0x0001000004097892 */ /* 0x000fc4000f8efc3f */
[----:B------:R-:W-:Y:S02]  /*0fb0*/  ULOP3.LUT UR10, UR5, 0x10000, URZ, 0xfc, !UPT ;  /* 0x00010000050a7892 */ /* 0x000fe4000f8efc3f */
[----:B------:R-:W-:Y:S01]  /*0fc0*/  UIADD3 UR8, UR9, 0x100, URZ ;  /* 0x0000010009087890 */ /* 0x000fe2000fffe03f */
[----:B------:R-:W-:Y:S02]  /*0fd0*/  UMOV UR5, 0x80000020 ;  /* 0x8000002000057882 */ /* 0x000fe40000000000 */
[----:B------:R-:W-:Y:S01]  /*0fe0*/  UMOV UR4, UR9 ;  /* 0x0000000900047c82 */ /* 0x000fe20008000000 */
[----:B------:R-:W-:Y:S01]  /*0ff0*/  UMOV UR7, 0x80000020 ;  /* 0x8000002000077882 */ /* 0x000fe20000000000 */
[----:B------:R-:W-:Y:S02]  /*1000*/  UMOV UR6, UR10 ;  /* 0x0000000a00067c82 */ /* 0x000fe40008000000 */
[----:B------:R-:W-:Y:S01]  /*1010*/  HGMMA.64x64x16.F32.BF16 R56, gdesc[UR4], RZ, !UPT ;  /* 0x00e00000043879f0 */ /* 0x000fe2000c7018ff */
[----:B------:R-:W-:Y:S01]  /*1020*/  UMOV UR4, UR8 ;  /* 0x0000000800047c82 */ /* 0x000fe20008000000 */
[----:B------:R-:W-:Y:S01]  /*1030*/  UMOV UR5, 0x80000020 ;  /* 0x8000002000057882 */ /* 0x000fe20000000000 */
[----:B------:R-:W-:Y:S01]  /*1040*/  UIADD3 UR8, UR9, 0x102, URZ ;  /* 0x0000010209087890 */ /* 0x000fe2000fffe03f */
[----:B------:R-:W-:Y:S01]  /*1050*/  HGMMA.64x64x16.F32.BF16 R24, gdesc[UR4], RZ, !UPT ;  /* 0x00e00000041879f0 */ /* 0x000fe2000c7018ff */
[----:B------:R-:W-:-:S02]  /*1060*/  UIADD3 UR4, UR9, 0x2, URZ ;  /* 0x0000000209047890 */ /* 0x000fc4000fffe03f */
[----:B------:R-:W-:Y:S01]  /*1070*/  UIADD3 UR6, UR10, 0x2, URZ ;  /* 0x000000020a067890 */ /* 0x000fe2000fffe03f */
[----:B------:R-:W-:Y:S01]  /*1080*/  UMOV UR5, 0x80000020 ;  /* 0x8000002000057882 */ /* 0x000fe20000000000 */
[----:B------:R-:W-:-:S07]  /*1090*/  UMOV UR7, 0x80000020 ;  /* 0x8000002000077882 */ /* 0x000fce0000000000 */
[----:B------:R-:W-:Y:S01]  /*10a0*/  HGMMA.64x64x16.F32.BF16 R56, gdesc[UR4], R56 ;  /* 0x00e00000043879f0 */ /* 0x000fe20008701838 */
[----:B------:R-:W-:Y:S01]  /*10b0*/  UMOV UR4, UR8 ;  /* 0x0000000800047c82 */ /* 0x000fe20008000000 */
[----:B------:R-:W-:Y:S02]  /*10c0*/  UMOV UR5, 0x80000020 ;  /* 0x8000002000057882 */ /* 0x000fe40000000000 */
[----:B------:R-:W-:Y:S01]  /*10d0*/  HGMMA.64x64x16.F32.BF16 R24, gdesc[UR4], R24, gsb0 ;  /* 0x00e00000041879f0 */ /* 0x000fe20008001818 */
[----:B------:R-:W-:-:S05]  /*10e0*/  UMOV UR4, 0x1 ;  /* 0x0000000100047882 */ /* 0x000fca0000000000 */
.L_x_15:
[----:B0-----:R-:W-:-:S05]  /*10f0*/  VIMNMX R6, R5, 0x1, PT ;  /* 0x0000000105067848 */ /* 0x001fca0003fe0100 */
[----:B------:R-:W-:-:S05]  /*1100*/  IMAD.IADD R6, R5, 0x1, -R6 ;  /* 0x0000000105067824 */ /* 0x000fca00078e0a06 */
[----:B------:R-:W-:-:S13]  /*1110*/  ISETP.GE.AND P1, PT, R6, 0x1, PT ;  /* 0x000000010600780c */ /* 0x000fda0003f26270 */
[----:B------:R-:W-:Y:S05]  /*1120*/  @!P1 BRA `(.L_x_18) ;  /* 0x0000000400149947 */ /* 0x000fea0003800000 */
[----:B------:R-:W0:Y:S01]  /*1130*/  S2UR UR6, SR_CgaCtaId ;  /* 0x00000000000679c3 */ /* 0x000e220000008800 */
[----:B------:R-:W-:Y:S01]  /*1140*/  UMOV UR5, 0x400 ;  /* 0x0000040000057882 */ /* 0x000fe20000000000 */
[----:B------:R-:W-:Y:S01]  /*1150*/  LOP3.LUT R11, R3, 0x1, RZ, 0xfc, !PT ;  /* 0x00000001030b7812 */ /* 0x000fe200078efcff */
[----:B------:R-:W-:Y:S01]  /*1160*/  IMAD.MOV.U32 R10, RZ, RZ, RZ ;  /* 0x000000ffff0a7224 */ /* 0x000fe200078e00ff */
[----:B------:R-:W-:Y:S01]  /*1170*/  UISETP.NE.U32.AND UP0, UPT, UR4, URZ, UPT ;  /* 0x0000003f0400728c */ /* 0x000fe2000bf05070 */
[----:B------:R-:W-:Y:S02]  /*1180*/  IMAD.MOV.U32 R5, RZ, RZ, R6 ;  /* 0x000000ffff057224 */ /* 0x000fe400078e0006 */
[----:B------:R-:W-:Y:S01]  /*1190*/  IMAD.MOV.U32 R7, RZ, RZ, RZ ;  /* 0x000000ffff077224 */ /* 0x000fe200078e00ff */
[----:B0-----:R-:W-:-:S04]  /*11a0*/  ULEA UR14, UR6, UR5, 0x18 ;  /* 0x00000005060e7291 */ /* 0x001fc8000f8ec03f */
[----:B------:R-:W-:Y:S02]  /*11b0*/  UIADD3 UR6, UR14, 0x24000, URZ ;  /* 0x000240000e067890 */ /* 0x000fe4000fffe03f */
[----:B------:R-:W-:Y:S02]  /*11c0*/  USHF.R.U32.HI UR5, URZ, 0x4, UR14 ;  /* 0x000000043f057899 */ /* 0x000fe4000801160e */
[----:B------:R-:W-:Y:S02]  /*11d0*/  USHF.R.U32.HI UR6, URZ, 0x4, UR6 ;  /* 0x000000043f067899 */ /* 0x000fe40008011606 */
[----:B------:R-:W-:Y:S02]  /*11e0*/  ULOP3.LUT UR5, UR5, 0x3fff, URZ, 0xc0, !UPT ;  /* 0x00003fff05057892 */ /* 0x000fe4000f8ec03f */
[----:B------:R-:W-:Y:S02]  /*11f0*/  ULOP3.LUT UR6, UR6, 0x3fff, URZ, 0xc0, !UPT ;  /* 0x00003fff06067892 */ /* 0x000fe4000f8ec03f */
[----:B------:R-:W-:-:S02]  /*1200*/  ULOP3.LUT UR15, UR5, 0x10000, URZ, 0xfc, !UPT ;  /* 0x00010000050f7892 */ /* 0x000fc4000f8efc3f */
[----:B------:R-:W-:-:S12]  /*1210*/  ULOP3.LUT UR16, UR6, 0x10000, URZ, 0xfc, !UPT ;  /* 0x0001000006107892 */ /* 0x000fd8000f8efc3f */
.L_x_23:
[----:B------:R-:W-:-:S13]  /*1220*/  ISETP.NE.AND P2, PT, R11, 0x3, PT ;  /* 0x000000030b00780c */ /* 0x000fda0003f45270 */
[----:B------:R-:W-:Y:S05]  /*1230*/  @!P2 BRA `(.L_x_19) ;  /* 0x000000000004a947 */ /* 0x000fea0003800000 */
[----:B------:R-:W-:Y:S01]  /*1240*/  BPT.TRAP 0x1 ;  /* 0x000000040000795c */ /* 0x000fe20000300000 */
.L_x_19:
[----:B------:R-:W-:Y:S01]  /*1250*/  SHF.L.U32 R8, R10, 0x1f, RZ ;  /* 0x0000001f0a087819 */ /* 0x000fe200000006ff */
[----:B------:R-:W-:-:S12]  /*1260*/  ULEA UR5, UR4, UR14, 0x3 ;  /* 0x0000000e04057291 */ /* 0x000fd8000f8e183f */
.L_x_20:
[----:B0-----:R-:W-:-:S04]  /*1270*/  IMAD.U32 R9, RZ, RZ, UR5 ;  /* 0x00000005ff097e24 */ /* 0x001fc8000f8e00ff */
[----:B------:R0:W1:Y:S03]  /*1280*/  SYNCS.PHASECHK.TRANS64.TRYWAIT P1, [R9+URZ+0x36000], R8 ;  /* 0x03600008090075a7 */ /* 0x000066000802017f */
[----:B-1----:R-:W-:Y:S05]  /*1290*/  @!P1 NANOSLEEP.SYNCS 0x989680 ;  /* 0x009896800000995d */ /* 0x002fea0003900000 */
[----:B------:R-:W1:Y:S02]  /*12a0*/  @!P1 SYNCS.PHASECHK.TRANS64 P1, [R9+URZ+0x36000], R8 ;  /* 0x03600008090095a7 */ /* 0x000e64000802007f */
[----:B-1----:R-:W-:Y:S05]  /*12b0*/  @!P1 BRA `(.L_x_20) ;  /* 0xfffffffc00ec9947 */ /* 0x002fea000383ffff */
[----:B------:R-:W-:Y:S01]  /*12c0*/  ULEA UR6, UR4, UR15, 0x9 ;  /* 0x0000000f04067291 */ /* 0x000fe2000f8e483f */
[----:B------:R-:W-:Y:S01]  /*12d0*/  WARPGROUP.ARRIVE ;  /* 0x00000000000079c5 */ /* 0x000fe20000000000 */
[----:B------:R-:W-:Y:S02]  /*12e0*/  ULEA UR5, UR4, UR16, 0x8 ;  /* 0x0000001004057291 */ /* 0x000fe4000f8e403f */
[----:B------:R-:W-:Y:S01]  /*12f0*/  UIADD3 UR7, UR6, 0x100, URZ ;  /* 0x0000010006077890 */ /* 0x000fe2000fffe03f */
[----:B------:R-:W-:Y:S02]  /*1300*/  UMOV UR11, 0x80000020 ;  /* 0x80000020000b7882 */ /* 0x000fe40000000000 */
[----:B------:R-:W-:Y:S01]  /*1310*/  UMOV UR8, UR6 ;  /* 0x0000000600087c82 */ /* 0x000fe20008000000 */
[----:B------:R-:W-:Y:S01]  /*1320*/  UMOV UR9, 0x80000020 ;  /* 0x8000002000097882 */ /* 0x000fe20000000000 */
[----:B------:R-:W-:Y:S02]  /*1330*/  UMOV UR10, UR5 ;  /* 0x00000005000a7c82 */ /* 0x000fe40008000000 */
[----:B------:R-:W-:Y:S01]  /*1340*/  HGMMA.64x64x16.F32.BF16 R56, gdesc[UR8], R56, UP0 ;  /* 0x00e00000083879f0 */ /* 0x000fe2000bf01838 */
[----:B------:R-:W-:Y:S01]  /*1350*/  UMOV UR8, UR7 ;  /* 0x0000000700087c82 */ /* 0x000fe20008000000 */
[----:B------:R-:W-:-:S02]  /*1360*/  UMOV UR9, 0x80000020 ;  /* 0x8000002000097882 */ /* 0x000fc40000000000 */
[----:B------:R-:W-:Y:S01]  /*1370*/  HGMMA.64x64x16.F32.BF16 R24, gdesc[UR8], R24, UP0 ;  /* 0x00e00000081879f0 */ /* 0x000fe2000bf01818 */
[----:B------:R-:W-:Y:S02]  /*1380*/  UIADD3 UR10, UR5, 0x2, URZ ;  /* 0x00000002050a7890 */ /* 0x000fe4000fffe03f */
[----:B------:R-:W-:Y:S02]  /*1390*/  UIADD3 UR8, UR6, 0x2, URZ ;  /* 0x0000000206087890 */ /* 0x000fe4000fffe03f */
[----:B------:R-:W-:Y:S01]  /*13a0*/  UIADD3 UR6, UR6, 0x102, URZ ;  /* 0x0000010206067890 */ /* 0x000fe2000fffe03f */
[----:B------:R-:W-:Y:S01]  /*13b0*/  UMOV UR11, 0x80000020 ;  /* 0x80000020000b7882 */ /* 0x000fe20000000000 */
[----:B------:R-:W-:-:S05]  /*13c0*/  UMOV UR9, 0x80000020 ;  /* 0x8000002000097882 */ /* 0x000fca0000000000 */
[----:B------:R-:W-:Y:S01]  /*13d0*/  HGMMA.64x64x16.F32.BF16 R56, gdesc[UR8], R56 ;  /* 0x00e00000083879f0 */ /* 0x000fe20008701838 */
[----:B------:R-:W-:Y:S01]  /*13e0*/  UMOV UR8, UR6 ;  /* 0x0000000600087c82 */ /* 0x000fe20008000000 */
[----:B------:R-:W-:Y:S02]  /*13f0*/  UMOV UR9, 0x80000020 ;  /* 0x8000002000097882 */ /* 0x000fe40000000000 */
[----:B------:R-:W-:Y:S03]  /*1400*/  HGMMA.64x64x16.F32.BF16 R24, gdesc[UR8], R24, gsb0 ;  /* 0x00e00000081879f0 */ /* 0x000fe60008001818 */
[----:B------:R-:W-:Y:S02]  /*1410*/  WARPGROUP.DEPBAR.LE gsb0, 0x1 ;  /* 0x00008000000079c5 */ /* 0x000fe40000010100 */
[----:B------:R-:W-:Y:S05]  /*1420*/  @!P2 BRA `(.L_x_21) ;  /* 0x000000000004a947 */ /* 0x000fea0003800000 */
[----:B------:R-:W-:Y:S01]  /*1430*/  BPT.TRAP 0x1 ;  /* 0x000000040000795c */ /* 0x000fe20000300000 */
.L_x_21:
[----:B------:R-:W-:-:S13]  /*1440*/  ISETP.NE.AND P1, PT, R4, RZ, PT ;  /* 0x000000ff0400720c */ /* 0x000fda0003f25270 */
[----:B0-----:R-:W-:-:S05]  /*1450*/  @P1 LEA R8, R7, UR14, 0x3 ;  /* 0x0000000e07081c11 */ /* 0x001fca000f8e18ff */
[----:B------:R-:W-:-:S05]  /*1460*/  @P1 VIADD R9, R8, 0x36090 ;  /* 0x0003609008091836 */ /* 0x000fca0000000000 */
[----:B------:R-:W-:-:S04]  /*1470*/  @P1 PRMT R9, R2, 0x654, R9 ;  /* 0x0000065402091816 */ /* 0x000fc80000000009 */
[----:B------:R0:W-:Y:S01]  /*1480*/  @P1 SYNCS.ARRIVE.TRANS64.RED.A1T0 RZ, [R9+URZ], RZ ;  /* 0x000000ff09ff19a7 */ /* 0x0001e2000810043f */
[----:B------:R-:W-:-:S13]  /*1490*/  ISETP.GT.U32.AND P1, PT, R3, 0x1, PT ;  /* 0x000000010300780c */ /* 0x000fda0003f24070 */
[----:B0-----:R-:W-:Y:S05]  /*14a0*/  @P1 BRA `(.L_x_22) ;  /* 0x0000000000041947 */ /* 0x001fea0003800000 */
[----:B------:R-:W-:Y:S01]  /*14b0*/  BPT.TRAP 0x1 ;  /* 0x000000040000795c */ /* 0x000fe20000300000 */
.L_x_22:
[----:B------:R-:W-:Y:S01]  /*14c0*/  UIADD3 UR4, UR4, 0x1, URZ ;  /* 0x0000000104047890 */ /* 0x000fe2000fffe03f */
[----:B------:R-:W-:Y:S01]  /*14d0*/  ISETP.GT.AND P2, PT, R5, 0x1, PT ;  /* 0x000000010500780c */ /* 0x000fe20003f44270 */
[----:B------:R-:W-:Y:S02]  /*14e0*/  VIADD R7, R7, 0x1 ;  /* 0x0000000107077836 */ /* 0x000fe40000000000 */
[----:B------:R-:W-:Y:S01]  /*14f0*/  UISETP.NE.AND UP0, UPT, UR4, 0x12, UPT ;  /* 0x000000120400788c */ /* 0x000fe2000bf05270 */
[----:B------:R-:W-:Y:S02]  /*1500*/  VIADD R5, R5, 0xffffffff ;  /* 0xffffffff05057836 */ /* 0x000fe40000000000 */
[C---:B------:R-:W-:Y:S01]  /*1510*/  ISETP.NE.AND P1, PT, R7.reuse, 0x12, PT ;  /* 0x000000120700780c */ /* 0x040fe20003f25270 */
[----:B------:R-:W-:Y:S02]  /*1520*/  USEL UR5, URZ, 0x1, UP0 ;  /* 0x000000013f057887 */ /* 0x000fe40008000000 */
[----:B------:R-:W-:Y:S01]  /*1530*/  USEL UR4, UR4, URZ, UP0 ;  /* 0x0000003f04047287 */ /* 0x000fe20008000000 */
[----:B------:R-:W-:Y:S01]  /*1540*/  SEL R7, R7, RZ, P1 ;  /* 0x000000ff07077207 */ /* 0x000fe20000800000 */
[----:B------:R-:W-:-:S02]  /*1550*/  UPLOP3.LUT UP0, UPT, UPT, UPT, UPT, 0x80, 0x0 ;  /* 0x000000000000789c */ /* 0x000fc40003f0f070 */
[----:B------:R-:W-:Y:S01]  /*1560*/  LOP3.LUT R10, R10, UR5, RZ, 0x3c, !PT ;  /* 0x000000050a0a7c12 */ /* 0x000fe2000f8e3cff */
[----:B------:R-:W-:Y:S08]  /*1570*/  @P2 BRA `(.L_x_23) ;  /* 0xfffffffc00282947 */ /* 0x000ff0000383ffff */
.L_x_18:
[----:B------:R-:W-:Y:S02]  /*1580*/  WARPGROUP.DEPBAR.LE gsb0, 0x0 ;  /* 0x00008000000079c5 */ /* 0x000fe40000010000 */
[----:B------:R-:W-:Y:S05]  /*1590*/  @!P0 BRA `(.L_x_24) ;  /* 0x0000000000548947 */ /* 0x000fea0003800000 */
[----:B------:R-:W-:-:S04]  /*15a0*/  LOP3.LUT R5, R3, 0x1, RZ, 0xfc, !PT ;  /* 0x0000000103057812 */ /* 0x000fc800078efcff */
[----:B------:R-:W-:-:S13]  /*15b0*/  ISETP.NE.AND P0, PT, R5, 0x3, PT ;  /* 0x000000030500780c */ /* 0x000fda0003f05270 */
[----:B------:R-:W-:Y:S05]  /*15c0*/  @!P0 BRA `(.L_x_25) ;  /* 0x0000000000048947 */ /* 0x000fea0003800000 */
[----:B------:R-:W-:Y:S01]  /*15d0*/  BPT.TRAP 0x1 ;  /* 0x000000040000795c */ /* 0x000fe20000300000 */
.L_x_25:
[----:B------:R-:W-:Y:S01]  /*15e0*/  ISETP.NE.AND P0, PT, R4, RZ, PT ;  /* 0x000000ff0400720c */ /* 0x000fe20003f05270 */
[----:B------:R-:W-:Y:S01]  /*15f0*/  BSSY B0, `(.L_x_26) ;  /* 0x000000d000007945 */ /* 0x000fe20003800000 */
[----:B------:R-:W-:-:S11]  /*1600*/  ISETP.GT.U32.AND P1, PT, R3, 0x1, PT ;  /* 0x000000010300780c */ /* 0x000fd60003f24070 */
[----:B------:R-:W-:Y:S05]  /*1610*/  @!P0 BRA `(.L_x_27) ;  /* 0x0000000000288947 */ /* 0x000fea0003800000 */
[----:B------:R-:W0:Y:S01]  /*1620*/  S2R R8, SR_CgaCtaId ;  /* 0x0000000000087919 */ /* 0x000e220000008800 */
[----:B------:R-:W-:Y:S01]  /*1630*/  IMAD.WIDE.U32 R4, R6, 0x38e38e39, RZ ;  /* 0x38e38e3906047825 */ /* 0x000fe200078e00ff */
[----:B------:R-:W-:-:S04]  /*1640*/  MOV R3, 0x400 ;  /* 0x0000040000037802 */ /* 0x000fc80000000f00 */
[----:B------:R-:W-:-:S05]  /*1650*/  SHF.R.U32.HI R5, RZ, 0x2, R5 ;  /* 0x00000002ff057819 */ /* 0x000fca0000011605 */
[----:B------:R-:W-:Y:S01]  /*1660*/  IMAD R6, R5, -0x12, R6 ;  /* 0xffffffee05067824 */ /* 0x000fe200078e0206 */
[----:B0-----:R-:W-:-:S05]  /*1670*/  LEA R3, R8, R3, 0x18 ;  /* 0x0000000308037211 */ /* 0x001fca00078ec0ff */
[----:B------:R-:W-:-:S04]  /*1680*/  IMAD R6, R6, 0x8, R3 ;  /* 0x0000000806067824 */ /* 0x000fc800078e0203 */
[----:B------:R-:W-:-:S05]  /*1690*/  VIADD R3, R6, 0x36090 ;  /* 0x0003609006037836 */ /* 0x000fca0000000000 */
[----:B------:R-:W-:-:S04]  /*16a0*/  PRMT R3, R2, 0x654, R3 ;  /* 0x0000065402037816 */ /* 0x000fc80000000003 */
[----:B------:R0:W-:Y:S03]  /*16b0*/  SYNCS.ARRIVE.TRANS64.RED.A1T0 RZ, [R3+URZ], RZ ;  /* 0x000000ff03ff79a7 */ /* 0x0001e6000810043f */
.L_x_27:
[----:B------:R-:W-:Y:S05]  /*16c0*/  BSYNC B0 ;  /* 0x0000000000007941 */ /* 0x000fea0003800000 */
.L_x_26:
[----:B------:R-:W-:Y:S05]  /*16d0*/  @P1 BRA `(.L_x_24) ;  /* 0x0000000000041947 */ /* 0x000fea0003800000 */
[----:B------:R-:W-:Y:S01]  /*16e0*/  BPT.TRAP 0x1 ;  /* 0x000000040000795c */ /* 0x000fe20000300000 */
.L_x_24:
[----:B------:R-:W0:Y:S01]  /*16f0*/  S2R R2, SR_TID.X ;  /* 0x0000000000027919 */ /* 0x000e220000002100 */
[----:B------:R-:W-:Y:S01]  /*1700*/  ULDC.64 UR4, c[0x0][0x280] ;  /* 0x0000a00000047ab9 */ /* 0x000fe20000000a00 */
[----:B------:R-:W1:Y:S01]  /*1710*/  S2R R4, SR_CTAID.Y ;  /* 0x0000000000047919 */ /* 0x000e620000002600 */
[----:B------:R-:W2:Y:S01]  /*1720*/  S2R R9, SR_CTAID.X ;  /* 0x0000000000097919 */ /* 0x000ea20000002500 */
[----:B0-----:R-:W-:-:S04]  /*1730*/  SHF.R.S32.HI R3, RZ, 0x1f, R2 ;  /* 0x0000001fff037819 */ /* 0x001fc80000011402 */
[----:B------:R-:W-:Y:S01]  /*1740*/  LEA.HI R3, R3, R2, RZ, 0x7 ;  /* 0x0000000203037211 */ /* 0x000fe200078f38ff */
[----:B-1----:R-:W-:-:S03]  /*1750*/  IMAD.SHL.U32 R4, R4, 0x40, RZ ;  /* 0x0000004004047824 */ /* 0x002fc600078e00ff */
[----:B------:R-:W-:Y:S01]  /*1760*/  LOP3.LUT R3, R3, 0xffffff80, RZ, 0xc0, !PT ;  /* 0xffffff8003037812 */ /* 0x000fe200078ec0ff */
[----:B--2---:R-:W-:Y:S01]  /*1770*/  IMAD.SHL.U32 R8, R9, 0x80, RZ ;  /* 0x0000008009087824 */ /* 0x004fe200078e00ff */
[----:B------:R-:W-:-:S03]  /*1780*/  ISETP.GE.AND P0, PT, R4, UR5, PT ;  /* 0x0000000504007c0c */ /* 0x000fc6000bf06270 */
[----:B------:R-:W-:Y:S01]  /*1790*/  IMAD.IADD R10, R2, 0x1, -R3 ;  /* 0x00000001020a7824 */ /* 0x000fe200078e0a03 */
[----:B------:R-:W-:-:S04]  /*17a0*/  ISETP.GE.OR P0, PT, R8, UR4, P0 ;  /* 0x0000000408007c0c */ /* 0x000fc80008706670 */
[----:B------:R-:W-:-:S04]  /*17b0*/  SHF.R.S32.HI R7, RZ, 0x1f, R10 ;  /* 0x0000001fff077819 */ /* 0x000fc8000001140a */
[----:B------:R-:W-:-:S04]  /*17c0*/  LEA.HI R2, R7, R10, RZ, 0x2 ;  /* 0x0000000a07027211 */ /* 0x000fc800078f10ff */
[--C-:B------:R-:W-:Y:S02]  /*17d0*/  SHF.R.S32.HI R16, RZ, 0x2, R2.reuse ;  /* 0x00000002ff107819 */ /* 0x100fe40000011402 */
[----:B------:R-:W-:-:S04]  /*17e0*/  SHF.R.S32.HI R3, RZ, 0x1f, R2 ;  /* 0x0000001fff037819 */ /* 0x000fc80000011402 */
[----:B------:R-:W-:-:S04]  /*17f0*/  LEA.HI R3, R3, R16, RZ, 0x3 ;  /* 0x0000001003037211 */ /* 0x000fc800078f18ff */
[----:B------:R-:W-:Y:S01]  /*1800*/  LOP3.LUT R17, R3, 0xfffffff8, RZ, 0xc0, !PT ;  /* 0xfffffff803117812 */ /* 0x000fe200078ec0ff */
[----:B------:R-:W-:Y:S06]  /*1810*/  @P0 EXIT ;  /* 0x000000000000094d */ /* 0x000fec0003800000 */
[----:B------:R-:W-:Y:S01]  /*1820*/  LOP3.LUT R5, R2, 0x7ffffffc, RZ, 0xc0, !PT ;  /* 0x7ffffffc02057812 */ /* 0x000fe200078ec0ff */
[----:B------:R-:W-:Y:S01]  /*1830*/  IMAD.IADD R16, R16, 0x1, -R17 ;  /* 0x0000000110107824 */ /* 0x000fe200078e0a11 */
[----:B------:R-:W0:Y:S01]  /*1840*/  LDC.64 R2, c[0x0][0x658] ;  /* 0x00019600ff027b82 */ /* 0x000e220000000a00 */
[----:B------:R-:W-:Y:S02]  /*1850*/  LEA.HI R6, R7, R10, RZ, 0x5 ;  /* 0x0000000a07067211 */ /* 0x000fe400078f28ff */
[----:B------:R-:W-:Y:S01]  /*1860*/  IMAD.IADD R5, R10, 0x1, -R5 ;  /* 0x000000010a057824 */ /* 0x000fe200078e0a05 */
[----:B------:R-:W-:Y:S02]  /*1870*/  SHF.R.S32.HI R17, RZ, 0x1f, R16 ;  /* 0x0000001fff117819 */ /* 0x000fe40000011410 */
[----:B------:R-:W-:Y:S01]  /*1880*/  SHF.R.S32.HI R11, RZ, 0x5, R6 ;  /* 0x00000005ff0b7819 */ /* 0x000fe20000011406 */
[----:B------:R-:W-:Y:S01]  /*1890*/  IMAD.SHL.U32 R5, R5, 0x2, RZ ;  /* 0x0000000205057824 */ /* 0x000fe200078e00ff */
[----:B----45:R-:W-:Y:S01]  /*18a0*/  FSETP.NEU.AND P1, PT, R14, RZ, PT ;  /* 0x000000ff0e00720b */ /* 0x030fe20003f2d000 */
[----:B------:R-:W-:-:S03]  /*18b0*/  IMAD.WIDE R6, R9, 0x80, R16 ;  /* 0x0000008009067825 */ /* 0x000fc600078e0210 */
[----:B------:R-:W-:Y:S01]  /*18c0*/  SHF.R.S32.HI R9, RZ, 0x1f, R5 ;  /* 0x0000001fff097819 */ /* 0x000fe20000011405 */
[C---:B------:R-:W-:Y:S01]  /*18d0*/  IMAD R13, R11.reuse, -0x10, -R8 ;  /* 0xfffffff00b0d7824 */ /* 0x040fe200078e0a08 */
[C---:B------:R-:W-:Y:S01]  /*18e0*/  IADD3 R8, P0, R4.reuse, R5, RZ ;  /* 0x0000000504087210 */ /* 0x040fe20007f1e0ff */
[----:B------:R-:W-:Y:S01]  /*18f0*/  IMAD.WIDE R6, R11, 0x10, R6 ;  /* 0x000000100b067825 */ /* 0x000fe200078e0206 */
[----:B---3--:R-:W-:Y:S02]  /*1900*/  IADD3 R15, -R5, UR5, -R4 ;  /* 0x00000005050f7c10 */ /* 0x008fe4000fffe904 */
[----:B------:R-:W-:Y:S02]  /*1910*/  LEA.HI.X.SX32 R9, R4, R9, 0x1, P0 ;  /* 0x0000000904097211 */ /* 0x000fe400000f0eff */
[----:B------:R-:W-:Y:S02]  /*1920*/  IADD3 R16, R13, UR4, -R16 ;  /* 0x000000040d107c10 */ /* 0x000fe4000fffe810 */
[----:B------:R-:W-:Y:S01]  /*1930*/  ISETP.GT.AND P4, PT, R15, RZ, PT ;  /* 0x000000ff0f00720c */ /* 0x000fe20003f84270 */
[-C--:B0-----:R-:W-:Y:S01]  /*1940*/  IMAD R4, R7, R2.reuse, RZ ;  /* 0x0000000207047224 */ /* 0x081fe200078e02ff */
[----:B------:R-:W-:Y:S01]  /*1950*/  SHF.L.U64.HI R19, R2, 0x3, R3 ;  /* 0x0000000302137819 */ /* 0x000fe20000010203 */
[----:B------:R-:W-:Y:S01]  /*1960*/  IMAD.WIDE.U32 R10, R6, R2, R8 ;  /* 0x00000002060a7225 */ /* 0x000fe200078e0008 */
[----:B------:R-:W-:-:S02]  /*1970*/  P2R R5, PR, RZ, 0x10 ;  /* 0x00000010ff057803 */ /* 0x000fc40000000000 */
[----:B------:R-:W-:Y:S01]  /*1980*/  ISETP.GT.AND P0, PT, R16, RZ, P4 ;  /* 0x000000ff1000720c */ /* 0x000fe20002704270 */
[----:B------:R-:W-:Y:S01]  /*1990*/  IMAD R13, R6, R3, R4 ;  /* 0x00000003060d7224 */ /* 0x000fe200078e0204 */
[C---:B------:R-:W-:Y:S01]  /*19a0*/  SHF.L.U64.HI R18, R2.reuse, 0x6, R3 ;  /* 0x0000000602127819 */ /* 0x040fe20000010203 */
[C---:B------:R-:W-:Y:S02]  /*19b0*/  IMAD.SHL.U32 R20, R2.reuse, 0x8, RZ ;  /* 0x0000000802147824 */ /* 0x040fe400078e00ff */
[----:B------:R-:W-:Y:S02]  /*19c0*/  IMAD.SHL.U32 R17, R2, 0x40, RZ ;  /* 0x0000004002117824 */ /* 0x000fe400078e00ff */
[----:B------:R-:W-:Y:S01]  /*19d0*/  IMAD.IADD R13, R11, 0x1, R13 ;  /* 0x000000010b0d7824 */ /* 0x000fe200078e020d */
[----:B------:R-:W-:Y:S06]  /*19e0*/  @!P1 BRA `(.L_x_28) ;  /* 0x00000030008c9947 */ /* 0x000fec0003800000 */
[----:B------:R-:W-:Y:S01]  /*19f0*/  ULDC.64 UR6, c[0x0][0x630] ;  /* 0x00018c0000067ab9 */ /* 0x000fe20000000a00 */
[----:B------:R-:W-:Y:S01]  /*1a00*/  ULDC.64 UR8, c[0x0][0x628] ;  /* 0x00018a0000087ab9 */ /* 0x000fe20000000a00 */
[----:B------:R-:W-:Y:S01]  /*1a10*/  IMAD R21, R7, UR6, RZ ;  /* 0x0000000607157c24 */ /* 0x000fe2000f8e02ff */
[----:B------:R-:W-:Y:S01]  /*1a20*/  ULDC.64 UR4, c[0x0][0x650] ;  /* 0x0001940000047ab9 */ /* 0x000fe20000000a00 */
[----:B------:R-:W-:-:S04]  /*1a30*/  IMAD.WIDE.U32 R2, R6, UR6, R8 ;  /* 0x0000000606027c25 */ /* 0x000fc8000f8e0008 */
[----:B------:R-:W-:Y:S01]  /*1a40*/  IMAD R21, R6, UR7, R21 ;  /* 0x0000000706157c24 */ /* 0x000fe2000f8e0215 */
[----:B------:R-:W-:-:S03]  /*1a50*/  LEA R4, P1, R2, UR8, 0x1 ;  /* 0x0000000802047c11 */ /* 0x000fc6000f8208ff */
[----:B------:R-:W-:-:S05]  /*1a60*/  IMAD.IADD R3, R3, 0x1, R21 ;  /* 0x0000000103037824 */ /* 0x000fca00078e0215 */
[----:B------:R-:W-:-:S05]  /*1a70*/  LEA.HI.X R5, R2, UR9, R3, 0x1, P1 ;  /* 0x0000000902057c11 */ /* 0x000fca00088f0c03 */
[----:B------:R-:W2:Y:S01]  /*1a80*/  @P0 LDG.E.LTC128B.U16 R22, desc[UR12][R4.64] ;  /* 0x0000000c04160981 */ /* 0x000ea2000c1e1520 */
[----:B------:R-:W-:Y:S01]  /*1a90*/  ISETP.GT.AND P3, PT, R15, 0x1, PT ;  /* 0x000000010f00780c */ /* 0x000fe20003f64270 */
[----:B------:R-:W-:Y:S01]  /*1aa0*/  BSSY B0, `(.L_x_29) ;  /* 0x000000c000007945 */ /* 0x000fe20003800000 */
[----:B------:R-:W-:Y:S02]  /*1ab0*/  LEA R2, P2, R10, UR4, 0x1 ;  /* 0x000000040a027c11 */ /* 0x000fe4000f8408ff */
[----:B------:R-:W-:Y:S01]  /*1ac0*/  ISETP.GT.AND P1, PT, R16, RZ, P3 ;  /* 0x000000ff1000720c */ /* 0x000fe20001f24270 */
[----:B--2---:R-:W-:-:S04]  /*1ad0*/  IMAD.U32 R3, R22, 0x10000, RZ ;  /* 0x0001000016037824 */ /* 0x004fc800078e00ff */
[----:B------:R-:W-:-:S04]  /*1ae0*/  FMUL R3, R3, R14 ;  /* 0x0000000e03037220 */ /* 0x000fc80000400000 */
[----:B------:R-:W-:-:S05]  /*1af0*/  FFMA R3, R56, R0, R3 ;  /* 0x0000000038037223 */ /* 0x000fca0000000003 */
[----:B------:R-:W-:Y:S02]  /*1b00*/  F2FP.BF16.F32.PACK_AB R11, RZ, R3 ;  /* 0x00000003ff0b723e */ /* 0x000fe400000010ff */
[----:B------:R-:W-:Y:S02]  /*1b10*/  P2R R3, PR, RZ, 0x8 ;  /* 0x00000008ff037803 */ /* 0x000fe40000000000 */
[----:B------:R-:W-:-:S05]  /*1b20*/  LEA.HI.X R3, R10, UR5, R13, 0x1, P2 ;  /* 0x000000050a037c11 */ /* 0x000fca00090f0c0d */
[----:B------:R0:W-:Y:S01]  /*1b30*/  @P0 STG.E.U16 desc[UR12][R2.64], R11 ;  /* 0x0000000b02000986 */ /* 0x0001e2000c10150c */
[----:B------:R-:W-:Y:S05]  /*1b40*/  @!P1 BRA `(.L_x_30) ;  /* 0x0000000000049947 */ /* 0x000fea0003800000 */
[----:B------:R1:W5:Y:S02]  /*1b50*/  LDG.E.LTC128B.U16 R22, desc[UR12][R4.64+0x2] ;  /* 0x0000020c04167981 */ /* 0x000364000c1e1520 */
.L_x_30:
[----:B------:R-:W-:Y:S05]  /*1b60*/  BSYNC B0 ;  /* 0x0000000000007941 */ /* 0x000fea0003800000 */
.L_x_29:
[----:B------:R-:W-:Y:S01]  /*1b70*/  USHF.L.U32 UR4, UR6, 0x3, URZ ;  /* 0x0000000306047899 */ /* 0x000fe2000800063f */
[----:B-----5:R-:W-:Y:S01]  /*1b80*/  IMAD.U32 R13, R22, 0x10000, RZ ;  /* 0x00010000160d7824 */ /* 0x020fe200078e00ff */
[----:B------:R-:W-:Y:S01]  /*1b90*/  USHF.L.U64.HI UR5, UR6, 0x3, UR7 ;  /* 0x0000000306057899 */ /* 0x000fe20008010207 */
[----:B------:R-:W-:Y:S02]  /*1ba0*/  ISETP.GT.AND P0, PT, R16, 0x8, P4 ;  /* 0x000000081000780c */ /* 0x000fe40002704270 */
[----:B------:R-:W-:Y:S01]  /*1bb0*/  FMUL R56, R13, R14 ;  /* 0x0000000e0d387220 */ /* 0x000fe20000400000 */
[----:B------:R-:W-:Y:S02]  /*1bc0*/  IMAD.U32 R10, RZ, RZ, UR4 ;  /* 0x00000004ff0a7e24 */ /* 0x000fe4000f8e00ff */
[----:B0-----:R-:W-:Y:S02]  /*1bd0*/  IMAD.U32 R11, RZ, RZ, UR5 ;  /* 0x00000005ff0b7e24 */ /* 0x001fe4000f8e00ff */
[----:B------:R-:W-:Y:S01]  /*1be0*/  FFMA R56, R57, R0, R56 ;  /* 0x0000000039387223 */ /* 0x000fe20000000038 */
[----:B------:R-:W-:-:S04]  /*1bf0*/  IMAD.WIDE.U32 R12, R6, UR6, R10 ;  /* 0x00000006060c7c25 */ /* 0x000fc8000f8e000a */
[----:B------:R-:W-:Y:S02]  /*1c00*/  F2FP.BF16.F32.PACK_AB R57, RZ, R56 ;  /* 0x00000038ff39723e */ /* 0x000fe400000010ff */
[----:B------:R-:W-:-:S03]  /*1c10*/  IADD3 R23, P2, R8, R12, RZ ;  /* 0x0000000c08177210 */ /* 0x000fc60007f5e0ff */
[----:B------:R0:W-:Y:S01]  /*1c20*/  @P1 STG.E.U16 desc[UR12][R2.64+0x2], R57 ;  /* 0x0000023902001986 */ /* 0x0001e2000c10150c */
[----:B------:R-:W-:Y:S02]  /*1c30*/  IADD3.X R56, R9, R21, R13, P2, !PT ;  /* 0x0000001509387210 */ /* 0x000fe400017fe40d */
[----:B------:R-:W-:-:S04]  /*1c40*/  LEA R12, P2, R23, UR8, 0x1 ;  /* 0x00000008170c7c11 */ /* 0x000fc8000f8408ff */
[----:B------:R-:W-:-:S05]  /*1c50*/  LEA.HI.X R13, R23, UR9, R56, 0x1, P2 ;  /* 0x00000009170d7c11 */ /* 0x000fca00090f0c38 */
[----:B------:R-:W2:Y:S01]  /*1c60*/  @P0 LDG.E.LTC128B.U16 R22, desc[UR12][R12.64] ;  /* 0x0000000c0c160981 */ /* 0x000ea2000c1e1520 */
[C---:B------:R-:W-:Y:S01]  /*1c70*/  IMAD.SHL.U32 R23, R20.reuse, 0x2, RZ ;  /* 0x0000000214177824 */ /* 0x040fe200078e00ff */
[----:B------:R-:W-:Y:S01]  /*1c80*/  SHF.L.U64.HI R19, R20, 0x1, R19 ;  /* 0x0000000114137819 */ /* 0x000fe20000010213 */
[----:B------:R-:W-:Y:S01]  /*1c90*/  BSSY B0, `(.L_x_31) ;  /* 0x000000b000007945 */ /* 0x000fe20003800000 */
[----:B------:R-:W-:Y:S02]  /*1ca0*/  ISETP.GT.AND P1, PT, R16, 0x8, P3 ;  /* 0x000000081000780c */ /* 0x000fe40001f24270 */
[----:B------:R-:W-:Y:S01]  /*1cb0*/  IADD3 R20, P2, R23, R2, RZ ;  /* 0x0000000217147210 */ /* 0x000fe20007f5e0ff */
[----:B--2---:R-:W-:-:S04]  /*1cc0*/  IMAD.U32 R21, R22, 0x10000, RZ ;  /* 0x0001000016157824 */ /* 0x004fc800078e00ff */
[----:B------:R-:W-:-:S04]  /*1cd0*/  FMUL R21, R21, R14 ;  /* 0x0000000e15157220 */ /* 0x000fc80000400000 */
[----:B------:R-:W-:-:S05]  /*1ce0*/  FFMA R21, R58, R0, R21 ;  /* 0x000000003a157223 */ /* 0x000fca0000000015 */
[----:B------:R-:W-:Y:S01]  /*1cf0*/  F2FP.BF16.F32.PACK_AB R56, RZ, R21 ;  /* 0x00000015ff38723e */ /* 0x000fe200000010ff */
[----:B------:R-:W-:-:S05]  /*1d00*/  IMAD.X R21, R19, 0x1, R3, P2 ;  /* 0x0000000113157824 */ /* 0x000fca00010e0603 */
[----:B------:R0:W-:Y:S01]  /*1d10*/  @P0 STG.E.U16 desc[UR12][R20.64], R56 ;  /* 0x0000003814000986 */ /* 0x0001e2000c10150c */
[----:B------:R-:W-:Y:S05]  /*1d20*/  @!P1 BRA `(.L_x_32) ;  /* 0x0000000000049947 */ /* 0x000fea0003800000 */
[----:B------:R2:W5:Y:S02]  /*1d30*/  LDG.E.LTC128B.U16 R22, desc[UR12][R12.64+0x2] ;  /* 0x0000020c0c167981 */ /* 0x000564000c1e1520 */
.L_x_32:
[----:B------:R-:W-:Y:S05]  /*1d40*/  BSYNC B0 ;  /* 0x0000000000007941 */ /* 0x000fea0003800000 */
.L_x_31:
[----:B0----5:R-:W-:Y:S01]  /*1d50*/  IMAD.U32 R57, R22, 0x10000, RZ ;  /* 0x0001000016397824 */ /* 0x021fe200078e00ff */
[----:B------:R-:W-:Y:S01]  /*1d60*/  ISETP.GT.AND P3, PT, R15, 0x8, PT ;  /* 0x000000080f00780c */ /* 0x000fe20003f64270 */
[----:B------:R-:W-:Y:S02]  /*1d70*/  BSSY B0, `(.L_x_33) ;  /* 0x0000009000007945 */ /* 0x000fe40003800000 */
[----:B------:R-:W-:Y:S01]  /*1d80*/  FMUL R56, R57, R14 ;  /* 0x0000000e39387220 */ /* 0x000fe20000400000 */
[----:B------:R-:W-:Y:S02]  /*1d90*/  ISETP.GT.AND P0, PT, R16, RZ, P3 ;  /* 0x000000ff1000720c */ /* 0x000fe40001f04270 */
[----:B------:R-:W-:Y:S01]  /*1da0*/  P2R R57, PR, RZ, 0x8 ;  /* 0x00000008ff397803 */ /* 0x000fe20000000000 */
[----:B------:R-:W-:-:S05]  /*1db0*/  FFMA R56, R59, R0, R56 ;  /* 0x000000003b387223 */ /* 0x000fca0000000038 */
[----:B------:R-:W-:-:S05]  /*1dc0*/  F2FP.BF16.F32.PACK_AB R56, RZ, R56 ;  /* 0x00000038ff38723e */ /* 0x000fca00000010ff */
[----:B------:R0:W-:Y:S01]  /*1dd0*/  @P1 STG.E.U16 desc[UR12][R20.64+0x2], R56 ;  /* 0x0000023814001986 */ /* 0x0001e2000c10150c */
[----:B------:R-:W-:Y:S05]  /*1de0*/  @!P0 BRA `(.L_x_34) ;  /* 0x0000000000048947 */ /* 0x000fea0003800000 */
[----:B------:R3:W5:Y:S02]  /*1df0*/  LDG.E.LTC128B.U16 R22, desc[UR12][R4.64+0x10] ;  /* 0x0000100c04167981 */ /* 0x000764000c1e1520 */
.L_x_34:
[----:B------:R-:W-:Y:S05]  /*1e00*/  BSYNC B0 ;  /* 0x0000000000007941 */ /* 0x000fea0003800000 */
.L_x_33:
[----:B-----5:R-:W-:Y:S01]  /*1e10*/  IMAD.U32 R57, R22, 0x10000, RZ ;  /* 0x0001000016397824 */ /* 0x020fe200078e00ff */
[----:B------:R-:W-:Y:S01]  /*1e20*/  ISETP.GT.AND P2, PT, R15, 0x9, PT ;  /* 0x000000090f00780c */ /* 0x000fe20003f44270 */
[----:B------:R-:W-:Y:S02]  /*1e30*/  BSSY B0, `(.L_x_35) ;  /* 0x0000009000007945 */ /* 0x000fe40003800000 */
[----:B------:R-:W-:Y:S01]  /*1e40*/  FMUL R57, R57, R14 ;  /* 0x0000000e39397220 */ /* 0x000fe20000400000 */
[----:B------:R-:W-:Y:S02]  /*1e50*/  ISETP.GT.AND P1, PT, R16, RZ, P2 ;  /* 0x000000ff1000720c */ /* 0x000fe40001724270 */
[----:B0-----:R-:W-:Y:S01]  /*1e60*/  P2R R56, PR, RZ, 0x4 ;  /* 0x00000004ff387803 */ /* 0x001fe20000000000 */
[----:B------:R-:W-:-:S05]  /*1e70*/  FFMA R57, R60, R0, R57 ;  /* 0x000000003c397223 */ /* 0x000fca0000000039 */
[----:B------:R-:W-:-:S05]  /*1e80*/  F2FP.BF16.F32.PACK_AB R57, RZ, R57 ;  /* 0x00000039ff39723e */ /* 0x000fca00000010ff */
[----:B------:R0:W-:Y:S01]  /*1e90*/  @P0 STG.E.U16 desc[UR12][R2.64+0x10], R57 ;  /* 0x0000103902000986 */ /* 0x0001e2000c10150c */
[----:B------:R-:W-:Y:S05]  /*1ea0*/  @!P1 BRA `(.L_x_36) ;  /* 0x0000000000049947 */ /* 0x000fea0003800000 */
[----:B------:R4:W5:Y:S02]  /*1eb0*/  LDG.E.LTC128B.U16 R22, desc[UR12][R4.64+0x12] ;  /* 0x0000120c04167981 */ /* 0x000964000c1e1520 */
.L_x_36:
[----:B------:R-:W-:Y:S05]  /*1ec0*/  BSYNC B0 ;  /* 0x0000000000007941 */ /* 0x000fea0003800000 */
.L_x_35:
[----:B0----5:R-:W-:Y:S01]  /*1ed0*/  IMAD.U32 R57, R22, 0x10000, RZ ;  /* 0x0001000016397824 */ /* 0x021fe200078e00ff */
[----:B------:R-:W-:Y:S01]  /*1ee0*/  ISETP.GT.AND P0, PT, R16, 0x8, P3 ;  /* 0x000000081000780c */ /* 0x000fe20001f04270 */
[----:B------:R-:W-:Y:S02]  /*1ef0*/  BSSY B0, `(.L_x_37) ;  /* 0x0000007000007945 */ /* 0x000fe40003800000 */
[----:B------:R-:W-:-:S04]  /*1f00*/  FMUL R56, R57, R14 ;  /* 0x0000000e39387220 */ /* 0x000fc80000400000 */
[----:B------:R-:W-:-:S05]  /*1f10*/  FFMA R56, R61, R0, R56 ;  /* 0x000000003d387223 */ /* 0x000fca0000000038 */
[----:B------:R-:W-:-:S05]  /*1f20*/  F2FP.BF16.F32.PACK_AB R56, RZ, R56 ;  /* 0x00000038ff38723e */ /* 0x000fca00000010ff */
[----:B------:R0:W-:Y:S01]  /*1f30*/  @P1 STG.E.U16 desc[UR12][R2.64+0x12], R56 ;  /* 0x0000123802001986 */ /* 0x0001e2000c10150c */
[----:B------:R-:W-:Y:S05]  /*1f40*/  @!P0 BRA `(.L_x_38) ;  /* 0x0000000000048947 */ /* 0x000fea0003800000 */
[----:B------:R0:W5:Y:S02]  /*1f50*/  LDG.E.LTC128B.U16 R22, desc[UR12][R12.64+0x10] ;  /* 0x0000100c0c167981 */ /* 0x000164000c1e1520 */
.L_x_38:
[----:B------:R-:W-:Y:S05]  /*1f60*/  BSYNC B0 ;  /* 0x0000000000007941 */ /* 0x000fea0003800000 */
.L_x_37:
[----:B-----5:R-:W-:Y:S01]  /*1f70*/  IMAD.U32 R57, R22, 0x10000, RZ ;  /* 0x0001000016397824 */ /* 0x020fe200078e00ff */
        /* <DEDUP_REMOVED lines=8> */
.L_x_40:
[----:B------:R-:W-:Y:S05]  /*2000*/  BSYNC B0 ;  /* 0x0000000000007941 */ /* 0x000fea0003800000 */
.L_x_39:
[----:B-----5:R-:W-:Y:S01]  /*2010*/  IMAD.U32 R59, R22, 0x10000, RZ ;  /* 0x00010000163b7824 */ /* 0x020fe200078e00ff */
[----:B------:R-:W-:Y:S01]  /*2020*/  ISETP.GT.AND P3, PT, R15, 0x10, PT ;  /* 0x000000100f00780c */ /* 0x000fe20003f64270 */
[C---:B0-----:R-:W-:Y:S01]  /*2030*/  IMAD.SHL.U32 R57, R17.reuse, 0x2, RZ ;  /* 0x0000000211397824 */ /* 0x041fe200078e00ff */
[----:B------:R-:W-:Y:S01]  /*2040*/  SHF.L.U64.HI R17, R17, 0x1, R18 ;  /* 0x0000000111117819 */ /* 0x000fe20000010212 */
[----:B------:R-:W-:Y:S01]  /*2050*/  FMUL R56, R59, R14 ;  /* 0x0000000e3b387220 */ /* 0x000fe20000400000 */
[----:B------:R-:W-:Y:S02]  /*2060*/  BSSY B0, `(.L_x_41) ;  /* 0x000000a000007945 */ /* 0x000fe40003800000 */
[----:B------:R-:W-:Y:S01]  /*2070*/  IADD3 R18, P0, P2, R57, R2, R23 ;  /* 0x0000000239127210 */ /* 0x000fe20007a1e017 */
[----:B------:R-:W-:Y:S01]  /*2080*/  FFMA R56, R63, R0, R56 ;  /* 0x000000003f387223 */ /* 0x000fe20000000038 */
[----:B------:R-:W-:Y:S02]  /*2090*/  P2R R23, PR, RZ, 0x8 ;  /* 0x00000008ff177803 */ /* 0x000fe40000000000 */
[----:B------:R-:W-:-:S02]  /*20a0*/  IADD3.X R19, R17, R3, R19, P0, P2 ;  /* 0x0000000311137210 */ /* 0x000fc400007e4413 */
[----:B------:R-:W-:Y:S02]  /*20b0*/  F2FP.BF16.F32.PACK_AB R56, RZ, R56 ;  /* 0x00000038ff38723e */ /* 0x000fe400000010ff */
[----:B------:R-:W-:-:S03]  /*20c0*/  ISETP.GT.AND P0, PT, R16, RZ, P3 ;  /* 0x000000ff1000720c */ /* 0x000fc60001f04270 */
[----:B------:R0:W-:Y:S10]  /*20d0*/  @P1 STG.E.U16 desc[UR12][R20.64+0x12], R56 ;  /* 0x0000123814001986 */ /* 0x0001f4000c10150c */
[----:B------:R-:W-:Y:S05]  /*20e0*/  @!P0 BRA `(.L_x_42) ;  /* 0x0000000000048947 */ /* 0x000fea0003800000 */
[----:B------:R0:W5:Y:S02]  /*20f0*/  LDG.E.LTC128B.U16 R22, desc[UR12][R4.64+0x20] ;  /* 0x0000200c04167981 */ /* 0x000164000c1e1520 */
.L_x_42:
[----:B------:R-:W-:Y:S05]  /*2100*/  BSYNC B0 ;  /* 0x0000000000007941 */ /* 0x000fea0003800000 */
.L_x_41:
[----:B-----5:R-:W-:Y:S01]  /*2110*/  IMAD.U32 R23, R22, 0x10000, RZ ;  /* 0x0001000016177824 */ /* 0x020fe200078e00ff */
[----:B------:R-:W-:Y:S01]  /*2120*/  ISETP.GT.AND P1, PT, R15, 0x11, PT ;  /* 0x000000110f00780c */ /* 0x000fe20003f24270 */
[----:B------:R-:W-:Y:S02]  /*2130*/  BSSY B0, `(.L_x_43) ;  /* 0x0000009000007945 */ /* 0x000fe40003800000 */
[----:B------:R-:W-:-:S04]  /*2140*/  FMUL R23, R23, R14 ;  /* 0x0000000e17177220 */ /* 0x000fc80000400000 */
[----:B------:R-:W-:-:S05]  /*2150*/  FFMA R23, R64, R0, R23 ;  /* 0x0000000040177223 */ /* 0x000fca0000000017 */
[----:B------:R-:W-:-:S05]  /*2160*/  F2FP.BF16.F32.PACK_AB R23, RZ, R23 ;  /* 0x00000017ff17723e */ /* 0x000fca00000010ff */
[----:B------:R1:W-:Y:S01]  /*2170*/  @P0 STG.E.U16 desc[UR12][R2.64+0x20], R23 ;  /* 0x0000201702000986 */ /* 0x0003e2000c10150c */
[----:B------:R-:W-:Y:S02]  /*2180*/  ISETP.GT.AND P0, PT, R16, RZ, P1 ;  /* 0x000000ff1000720c */ /* 0x000fe40000f04270 */
[----:B-1----:R-:W-:-:S11]  /*2190*/  P2R R23, PR, RZ, 0x2 ;  /* 0x00000002ff177803 */ /* 0x002fd60000000000 */
[----:B------:R-:W-:Y:S05]  /*21a0*/  @!P0 BRA `(.L_x_44) ;  /* 0x0000000000048947 */ /* 0x000fea0003800000 */
[----:B------:R1:W5:Y:S02]  /*21b0*/  LDG.E.LTC128B.U16 R22, desc[UR12][R4.64+0x22] ;  /* 0x0000220c04167981 */ /* 0x000364000c1e1520 */
.L_x_44:
[----:B------:R-:W-:Y:S05]  /*21c0*/  BSYNC B0 ;  /* 0x0000000000007941 */ /* 0x000fea0003800000 */
.L_x_43:
[----:B-----5:R-:W-:Y:S01]  /*21d0*/  IMAD.U32 R23, R22, 0x10000, RZ ;  /* 0x0001000016177824 */ /* 0x020fe200078e00ff */
[----:B------:R-:W-:Y:S03]  /*21e0*/  BSSY B0, `(.L_x_45) ;  /* 0x0000008000007945 */ /* 0x000fe60003800000 */
[----:B0-----:R-:W-:-:S04]  /*21f0*/  FMUL R56, R23, R14 ;  /* 0x0000000e17387220 */ /* 0x001fc80000400000 */
[----:B------:R-:W-:-:S05]  /*2200*/  FFMA R56, R65, R0, R56 ;  /* 0x0000000041387223 */ /* 0x000fca0000000038 */
[----:B------:R-:W-:-:S05]  /*2210*/  F2FP.BF16.F32.PACK_AB R56, RZ, R56 ;  /* 0x00000038ff38723e */ /* 0x000fca00000010ff */
[----:B------:R0:W-:Y:S01]  /*2220*/  @P0 STG.E.U16 desc[UR12][R2.64+0x22], R56 ;  /* 0x0000223802000986 */ /* 0x0001e2000c10150c */
[----:B------:R-:W-:-:S13]  /*2230*/  ISETP.GT.AND P0, PT, R16, 0x8, P3 ;  /* 0x000000081000780c */ /* 0x000fda0001f04270 */
[----:B0-----:R-:W-:Y:S05]  /*2240*/  @!P0 BRA `(.L_x_46) ;  /* 0x0000000000048947 */ /* 0x001fea0003800000 */
[----:B------:R0:W5:Y:S02]  /*2250*/  LDG.E.LTC128B.U16 R22, desc[UR12][R12.64+0x20] ;  /* 0x0000200c0c167981 */ /* 0x000164000c1e1520 */
.L_x_46:
[----:B------:R-:W-:Y:S05]  /*2260*/  BSYNC B0 ;  /* 0x0000000000007941 */ /* 0x000fea0003800000 */
.L_x_45:
[C---:B-----5:R-:W-:Y:S01]  /*2270*/  IMAD.U32 R23, R22.reuse, 0x10000, RZ ;  /* 0x0001000016177824 */ /* 0x060fe200078e00ff */
[----:B------:R-:W-:Y:S01]  /*2280*/  BSSY B0, `(.L_x_47) ;  /* 0x000000c000007945 */ /* 0x000fe20003800000 */
[----:B------:R-:W-:Y:S02]  /*2290*/  PRMT R56, R22, 0x7610, R56 ;  /* 0x0000761016387816 */ /* 0x000fe40000000038 */
[----:B------:R-:W-:-:S04]  /*22a0*/  FMUL R23, R23, R14 ;  /* 0x0000000e17177220 */ /* 0x000fc80000400000 */
[----:B------:R-:W-:-:S05]  /*22b0*/  FFMA R23, R66, R0, R23 ;  /* 0x0000000042177223 */ /* 0x000fca0000000017 */
[----:B------:R-:W-:-:S04]  /*22c0*/  F2FP.BF16.F32.PACK_AB R23, RZ, R23 ;  /* 0x00000017ff17723e */ /* 0x000fc800000010ff */
[----:B------:R-:W-:-:S05]  /*22d0*/  PRMT R58, R23, 0x7610, R58 ;  /* 0x00007610173a7816 */ /* 0x000fca000000003a */
[----:B------:R0:W-:Y:S01]  /*22e0*/  @P0 STG.E.U16 desc[UR12][R20.64+0x20], R58 ;  /* 0x0000203a14000986 */ /* 0x0001e2000c10150c */
[----:B------:R-:W-:-:S05]  /*22f0*/  IADD3 R59, P0, R6, 0x40, RZ ;  /* 0x00000040063b7810 */ /* 0x000fca0007f1e0ff */
[----:B------:R-:W-:Y:S01]  /*2300*/  IMAD.X R23, RZ, RZ, R7, P0 ;  /* 0x000000ffff177224 */ /* 0x000fe200000e0607 */
[----:B------:R-:W-:-:S13]  /*2310*/  ISETP.GT.AND P0, PT, R16, 0x8, P1 ;  /* 0x000000081000780c */ /* 0x000fda0000f04270 */
[----:B0-----:R-:W-:Y:S05]  /*2320*/  @!P0 BRA `(.L_x_48) ;  /* 0x0000000000048947 */ /* 0x001fea0003800000 */
[----:B------:R0:W5:Y:S02]  /*2330*/  LDG.E.LTC128B.U16 R56, desc[UR12][R12.64+0x22] ;  /* 0x0000220c0c387981 */ /* 0x000164000c1e1520 */
.L_x_48:
[----:B------:R-:W-:Y:S05]  /*2340*/  BSYNC B0 ;  /* 0x0000000000007941 */ /* 0x000fea0003800000 */
.L_x_47:
[----:B-----5:R-:W-:Y:S01]  /*2350*/  IMAD.U32 R7, R56, 0x10000, RZ ;  /* 0x0001000038077824 */ /* 0x020fe200078e00ff */
[----:B------:R-:W-:Y:S01]  /*2360*/  ISETP.GT.AND P2, PT, R15, 0x18, PT ;  /* 0x000000180f00780c */ /* 0x000fe20003f44270 */
[----:B------:R-:W-:Y:S01]  /*2370*/  IMAD.WIDE.U32 R10, R59, UR6, R10 ;  /* 0x000000063b0a7c25 */ /* 0x000fe2000f8e000a */
[----:B------:R-:W-:Y:S03]  /*2380*/  BSSY B0, `(.L_x_49) ;  /* 0x0000014000007945 */ /* 0x000fe60003800000 */
[----:B------:R-:W-:-:S04]  /*2390*/  FMUL R6, R7, R14 ;  /* 0x0000000e07067220 */ /* 0x000fc80000400000 */
[----:B------:R-:W-:-:S05]  /*23a0*/  FFMA R6, R67, R0, R6 ;  /* 0x0000000043067223 */ /* 0x000fca0000000006 */
[----:B------:R-:W-:Y:S01]  /*23b0*/  F2FP.BF16.F32.PACK_AB R7, RZ, R6 ;  /* 0x00000006ff07723e */ /* 0x000fe200000010ff */
[----:B------:R-:W-:Y:S02]  /*23c0*/  IMAD R6, R23, UR6, RZ ;  /* 0x0000000617067c24 */ /* 0x000fe4000f8e02ff */
[----:B------:R-:W-:Y:S01]  /*23d0*/  IMAD.WIDE.U32 R22, R59, UR6, R8 ;  /* 0x000000063b167c25 */ /* 0x000fe2000f8e0008 */
[----:B------:R-:W-:-:S03]  /*23e0*/  PRMT R58, R7, 0x7610, R58 ;  /* 0x00007610073a7816 */ /* 0x000fc6000000003a */
[----:B------:R-:W-:Y:S02]  /*23f0*/  IMAD R61, R59, UR7, R6 ;  /* 0x000000073b3d7c24 */ /* 0x000fe4000f8e0206 */
[----:B------:R0:W-:Y:S01]  /*2400*/  @P0 STG.E.U16 desc[UR12][R20.64+0x22], R58 ;  /* 0x0000223a14000986 */ /* 0x0001e2000c10150c */
[----:B------:R-:W-:Y:S01]  /*2410*/  LEA R6, P0, R22, UR8, 0x1 ;  /* 0x0000000816067c11 */ /* 0x000fe2000f8008ff */
[----:B------:R-:W-:-:S05]  /*2420*/  IMAD.IADD R7, R23, 0x1, R61 ;  /* 0x0000000117077824 */ /* 0x000fca00078e023d */
[----:B------:R-:W-:Y:S02]  /*2430*/  LEA.HI.X R7, R22, UR9, R7, 0x1, P0 ;  /* 0x0000000916077c11 */ /* 0x000fe400080f0c07 */
[----:B------:R-:W-:-:S04]  /*2440*/  IADD3 R10, P0, R8, R10, RZ ;  /* 0x0000000a080a7210 */ /* 0x000fc80007f1e0ff */
[----:B------:R-:W-:Y:S02]  /*2450*/  IADD3.X R9, R9, R61, R11, P0, !PT ;  /* 0x0000003d09097210 */ /* 0x000fe400007fe40b */
[----:B------:R-:W-:-:S04]  /*2460*/  LEA R8, P0, R10, UR8, 0x1 ;  /* 0x000000080a087c11 */ /* 0x000fc8000f8008ff */
[----:B------:R-:W-:Y:S02]  /*2470*/  LEA.HI.X R9, R10, UR9, R9, 0x1, P0 ;  /* 0x000000090a097c11 */ /* 0x000fe400080f0c09 */
[----:B------:R-:W-:Y:S02]  /*2480*/  ISETP.GT.AND P0, PT, R16, RZ, P2 ;  /* 0x000000ff1000720c */ /* 0x000fe40001704270 */
[----:B------:R-:W-:-:S11]  /*2490*/  P2R R10, PR, RZ, 0x4 ;  /* 0x00000004ff0a7803 */ /* 0x000fd60000000000 */
[----:B0-----:R-:W-:Y:S05]  /*24a0*/  @!P0 BRA `(.L_x_50) ;  /* 0x0000000000048947 */ /* 0x001fea0003800000 */
[----:B------:R0:W5:Y:S02]  /*24b0*/  LDG.E.LTC128B.U16 R56, desc[UR12][R4.64+0x30] ;  /* 0x0000300c04387981 */ /* 0x000164000c1e1520 */
.L_x_50:
[----:B------:R-:W-:Y:S05]  /*24c0*/  BSYNC B0 ;  /* 0x0000000000007941 */ /* 0x000fea0003800000 */
.L_x_49:
[----:B-----5:R-:W-:Y:S01]  /*24d0*/  IMAD.U32 R11, R56, 0x10000, RZ ;  /* 0x00010000380b7824 */ /* 0x020fe200078e00ff */
[----:B------:R-:W-:Y:S01]  /*24e0*/  ISETP.GT.AND P1, PT, R15, 0x19, PT ;  /* 0x000000190f00780c */ /* 0x000fe20003f24270 */
[----:B------:R-:W-:Y:S02]  /*24f0*/  BSSY B0, `(.L_x_51) ;  /* 0x0000009000007945 */ /* 0x000fe40003800000 */
[----:B------:R-:W-:Y:S01]  /*2500*/  FMUL R11, R11, R14 ;  /* 0x0000000e0b0b7220 */ /* 0x000fe20000400000 */
[----:B------:R-:W-:-:S03]  /*2510*/  P2R R10, PR, RZ, 0x2 ;  /* 0x00000002ff0a7803 */ /* 0x000fc60000000000 */
[----:B------:R-:W-:-:S05]  /*2520*/  FFMA R11, R68, R0, R11 ;  /* 0x00000000440b7223 */ /* 0x000fca000000000b */
[----:B------:R-:W-:-:S05]  /*2530*/  F2FP.BF16.F32.PACK_AB R11, RZ, R11 ;  /* 0x0000000bff0b723e */ /* 0x000fca00000010ff */
[----:B------:R0:W-:Y:S01]  /*2540*/  @P0 STG.E.U16 desc[UR12][R2.64+0x30], R11 ;  /* 0x0000300b02000986 */ /* 0x0001e2000c10150c */
[----:B------:R-:W-:-:S13]  /*2550*/  ISETP.GT.AND P0, PT, R16, RZ, P1 ;  /* 0x000000ff1000720c */ /* 0x000fda0000f04270 */
[----:B0-----:R-:W-:Y:S05]  /*2560*/  @!P0 BRA `(.L_x_52) ;  /* 0x0000000000048947 */ /* 0x001fea0003800000 */
[----:B------:R0:W5:Y:S02]  /*2570*/  LDG.E.LTC128B.U16 R56, desc[UR12][R4.64+0x32] ;  /* 0x0000320c04387981 */ /* 0x000164000c1e1520 */
.L_x_52:
[----:B------:R-:W-:Y:S05]  /*2580*/  BSYNC B0 ;  /* 0x0000000000007941 */ /* 0x000fea0003800000 */
.L_x_51:
[----:B-----5:R-:W-:Y:S01]  /*2590*/  IMAD.U32 R11, R56, 0x10000, RZ ;  /* 0x00010000380b7824 */ /* 0x020fe200078e00ff */
[----:B------:R-:W-:Y:S03]  /*25a0*/  BSSY B0, `(.L_x_53) ;  /* 0x0000008000007945 */ /* 0x000fe60003800000 */
[----:B------:R-:W-:-:S04]  /*25b0*/  FMUL R10, R11, R14 ;  /* 0x0000000e0b0a7220 */ /* 0x000fc80000400000 */
[----:B------:R-:W-:-:S05]  /*25c0*/  FFMA R10, R69, R0, R10 ;  /* 0x00000000450a7223 */ /* 0x000fca000000000a */
[----:B------:R-:W-:-:S05]  /*25d0*/  F2FP.BF16.F32.PACK_AB R10, RZ, R10 ;  /* 0x0000000aff0a723e */ /* 0x000fca00000010ff */
[----:B------:R0:W-:Y:S01]  /*25e0*/  @P0 STG.E.U16 desc[UR12][R2.64+0x32], R10 ;  /* 0x0000320a02000986 */ /* 0x0001e2000c10150c */
[----:B------:R-:W-:-:S13]  /*25f0*/  ISETP.GT.AND P0, PT, R16, 0x8, P2 ;  /* 0x000000081000780c */ /* 0x000fda0001704270 */
[----:B0-----:R-:W-:Y:S05]  /*2600*/  @!P0 BRA `(.L_x_54) ;  /* 0x0000000000048947 */ /* 0x001fea0003800000 */
[----:B------:R0:W5:Y:S02]  /*2610*/  LDG.E.LTC128B.U16 R56, desc[UR12][R12.64+0x30] ;  /* 0x0000300c0c387981 */ /* 0x000164000c1e1520 */
.L_x_54:
[----:B------:R-:W-:Y:S05]  /*2620*/  BSYNC B0 ;  /* 0x0000000000007941 */ /* 0x000fea0003800000 */
.L_x_53:
        /* <DEDUP_REMOVED lines=9> */
.L_x_56:
[----:B------:R-:W-:Y:S05]  /*26c0*/  BSYNC B0 ;  /* 0x0000000000007941 */ /* 0x000fea0003800000 */
.L_x_55:
        /* <DEDUP_REMOVED lines=11> */
.L_x_58:
[----:B------:R-:W-:Y:S05]  /*2780*/  BSYNC B0 ;  /* 0x0000000000007941 */ /* 0x000fea0003800000 */
.L_x_57:
        /* <DEDUP_REMOVED lines=11> */
.L_x_60:
[----:B------:R-:W-:Y:S05]  /*2840*/  BSYNC B0 ;  /* 0x0000000000007941 */ /* 0x000fea0003800000 */
.L_x_59:
        /* <DEDUP_REMOVED lines=9> */
.L_x_62:
[----:B------:R-:W-:Y:S05]  /*28e0*/  BSYNC B0 ;  /* 0x0000000000007941 */ /* 0x000fea0003800000 */
.L_x_61:
        /* <DEDUP_REMOVED lines=9> */
.L_x_64:
[----:B------:R-:W-:Y:S05]  /*2980*/  BSYNC B0 ;  /* 0x0000000000007941 */ /* 0x000fea0003800000 */
.L_x_63:
        /* <DEDUP_REMOVED lines=11> */
.L_x_66:
[----:B------:R-:W-:Y:S05]  /*2a40*/  BSYNC B0 ;  /* 0x0000000000007941 */ /* 0x000fea0003800000 */
.L_x_65:
[----:B-----5:R-:W-:Y:S01]  /*2a50*/  IMAD.U32 R11, R56, 0x10000, RZ ;  /* 0x00010000380b7824 */ /* 0x020fe200078e00ff */
[----:B------:R-:W-:Y:S01]  /*2a60*/  ISETP.GT.AND P4, PT, R15, 0x29, PT ;  /* 0x000000290f00780c */ /* 0x000fe20003f84270 */
[----:B------:R-:W-:Y:S02]  /*2a70*/  BSSY B0, `(.L_x_67) ;  /* 0x0000008000007945 */ /* 0x000fe40003800000 */
[----:B------:R-:W-:-:S04]  /*2a80*/  FMUL R11, R11, R14 ;  /* 0x0000000e0b0b7220 */ /* 0x000fc80000400000 */
[----:B------:R-:W-:-:S05]  /*2a90*/  FFMA R11, R76, R0, R11 ;  /* 0x000000004c0b7223 */ /* 0x000fca000000000b */
[----:B------:R-:W-:-:S05]  /*2aa0*/  F2FP.BF16.F32.PACK_AB R11, RZ, R11 ;  /* 0x0000000bff0b723e */ /* 0x000fca00000010ff */
[----:B------:R0:W-:Y:S01]  /*2ab0*/  @P0 STG.E.U16 desc[UR12][R2.64+0x50], R11 ;  /* 0x0000500b02000986 */ /* 0x0001e2000c10150c */
[----:B------:R-:W-:-:S13]  /*2ac0*/  ISETP.GT.AND P0, PT, R16, RZ, P4 ;  /* 0x000000ff1000720c */ /* 0x000fda0002704270 */
[----:B0-----:R-:W-:Y:S05]  /*2ad0*/  @!P0 BRA `(.L_x_68) ;  /* 0x0000000000048947 */ /* 0x001fea0003800000 */
[----:B------:R0:W5:Y:S02]  /*2ae0*/  LDG.E.LTC128B.U16 R56, desc[UR12][R4.64+0x52] ;  /* 0x0000520c04387981 */ /* 0x000164000c1e1520 */
.L_x_68:
[----:B------:R-:W-:Y:S05]  /*2af0*/  BSYNC B0 ;  /* 0x0000000000007941 */ /* 0x000fea0003800000 */
.L_x_67:
        /* <DEDUP_REMOVED lines=9> */
.L_x_70:
[----:B------:R-:W-:Y:S05]  /*2b90*/  BSYNC B0 ;  /* 0x0000000000007941 */ /* 0x000fea0003800000 */
.L_x_69:
        /* <DEDUP_REMOVED lines=9> */
.L_x_72:
[----:B------:R-:W-:Y:S05]  /*2c30*/  BSYNC B0 ;  /* 0x0000000000007941 */ /* 0x000fea0003800000 */
.L_x_71:
        /* <DEDUP_REMOVED lines=10> */
.L_x_74:
[----:B------:R-:W-:Y:S05]  /*2ce0*/  BSYNC B0 ;  /* 0x0000000000007941 */ /* 0x000fea0003800000 */
.L_x_73:
        /* <DEDUP_REMOVED lines=10> */
.L_x_76:
[----:B------:R-:W-:Y:S05]  /*2d90*/  BSYNC B0 ;  /* 0x0000000000007941 */ /* 0x000fea0003800000 */
.L_x_75:
        /* <DEDUP_REMOVED lines=9> */
.L_x_78:
[----:B------:R-:W-:Y:S05]  /*2e30*/  BSYNC B0 ;  /* 0x0000000000007941 */ /* 0x000fea0003800000 */
.L_x_77:
        /* <DEDUP_REMOVED lines=9> */
.L_x_80:
[----:B------:R-:W-:Y:S05]  /*2ed0*/  BSYNC B0 ;  /* 0x0000000000007941 */ /* 0x000fea0003800000 */
.L_x_79:
        /* <DEDUP_REMOVED lines=10> */
.L_x_82:
[----:B------:R-:W-:Y:S05]  /*2f80*/  BSYNC B0 ;  /* 0x0000000000007941 */ /* 0x000fea0003800000 */
.L_x_81:
[----:B-----5:R-:W-:Y:S01]  /*2f90*/  IMAD.U32 R11, R56, 0x10000, RZ ;  /* 0x00010000380b7824 */ /* 0x020fe200078e00ff */
[----:B------:R-:W-:Y:S03]  /*2fa0*/  BSSY B0, `(.L_x_83) ;  /* 0x000000d000007945 */ /* 0x000fe60003800000 */
[----:B------:R-:W-:-:S04]  /*2fb0*/  FMUL R11, R11, R14 ;  /* 0x0000000e0b0b7220 */ /* 0x000fc80000400000 */
[----:B------:R-:W-:-:S05]  /*2fc0*/  FFMA R11, R84, R0, R11 ;  /* 0x00000000540b7223 */ /* 0x000fca000000000b */
[----:B------:R-:W-:-:S05]  /*2fd0*/  F2FP.BF16.F32.PACK_AB R11, RZ, R11 ;  /* 0x0000000bff0b723e */ /* 0x000fca00000010ff */
[----:B------:R1:W-:Y:S01]  /*2fe0*/  @P0 STG.E.U16 desc[UR12][R2.64+0x70], R11 ;  /* 0x0000700b02000986 */ /* 0x0003e2000c10150c */
[----:B------:R-:W-:-:S05]  /*2ff0*/  IADD3 R22, P0, R57, R20, RZ ;  /* 0x0000001439167210 */ /* 0x000fca0007f1e0ff */
[----:B------:R-:W-:Y:S01]  /*3000*/  IMAD.X R23, R17, 0x1, R21, P0 ;  /* 0x0000000111177824 */ /* 0x000fe200000e0615 */
[----:B------:R-:W-:-:S05]  /*3010*/  IADD3 R10, P0, R57, R2, RZ ;  /* 0x00000002390a7210 */ /* 0x000fca0007f1e0ff */
[----:B-1----:R-:W-:Y:S01]  /*3020*/  IMAD.X R11, R17, 0x1, R3, P0 ;  /* 0x00000001110b7824 */ /* 0x002fe200000e0603 */
[----:B------:R-:W-:-:S04]  /*3030*/  ISETP.GT.AND P0, PT, R15, 0x39, PT ;  /* 0x000000390f00780c */ /* 0x000fc80003f04270 */
[----:B------:R-:W-:-:S13]  /*3040*/  ISETP.GT.AND P5, PT, R16, RZ, P0 ;  /* 0x000000ff1000720c */ /* 0x000fda00007a4270 */
[----:B------:R-:W-:Y:S05]  /*3050*/  @!P5 BRA `(.L_x_84) ;  /* 0x000000000004d947 */ /* 0x000fea0003800000 */
[----:B------:R1:W5:Y:S02]  /*3060*/  LDG.E.LTC128B.U16 R56, desc[UR12][R4.64+0x72] ;  /* 0x0000720c04387981 */ /* 0x000364000c1e1520 */
.L_x_84:
[----:B------:R-:W-:Y:S05]  /*3070*/  BSYNC B0 ;  /* 0x0000000000007941 */ /* 0x000fea0003800000 */
.L_x_83:
[----:B01-345:R-:W-:Y:S01]  /*3080*/  IMAD.U32 R5, R56, 0x10000, RZ ;  /* 0x0001000038057824 */ /* 0x03bfe200078e00ff */
        /* <DEDUP_REMOVED lines=8> */
.L_x_86:
[----:B------:R-:W-:Y:S05]  /*3110*/  BSYNC B0 ;  /* 0x0000000000007941 */ /* 0x000fea0003800000 */
.L_x_85:
[----:B-----5:R-:W-:Y:S01]  /*3120*/  IMAD.U32 R3, R56, 0x10000, RZ ;  /* 0x0001000038037824 */ /* 0x020fe200078e00ff */
[----:B------:R-:W-:Y:S03]  /*3130*/  BSSY B0, `(.L_x_87) ;  /* 0x0000008000007945 */ /* 0x000fe60003800000 */
[----:B------:R-:W-:-:S04]  /*3140*/  FMUL R3, R3, R14 ;  /* 0x0000000e03037220 */ /* 0x000fc80000400000 */
[----:B------:R-:W-:-:S05]  /*3150*/  FFMA R3, R86, R0, R3 ;  /* 0x0000000056037223 */ /* 0x000fca0000000003 */
[----:B------:R-:W-:-:S05]  /*3160*/  F2FP.BF16.F32.PACK_AB R3, RZ, R3 ;  /* 0x00000003ff03723e */ /* 0x000fca00000010ff */
[----:B------:R1:W-:Y:S01]  /*3170*/  @P5 STG.E.U16 desc[UR12][R20.64+0x70], R3 ;  /* 0x0000700314005986 */ /* 0x0003e2000c10150c */
[----:B------:R-:W-:-:S13]  /*3180*/  ISETP.GT.AND P5, PT, R16, 0x8, P0 ;  /* 0x000000081000780c */ /* 0x000fda00007a4270 */
[----:B-1----:R-:W-:Y:S05]  /*3190*/  @!P5 BRA `(.L_x_88) ;  /* 0x000000000004d947 */ /* 0x002fea0003800000 */
[----:B------:R1:W5:Y:S02]  /*31a0*/  LDG.E.LTC128B.U16 R56, desc[UR12][R12.64+0x72] ;  /* 0x0000720c0c387981 */ /* 0x000364000c1e1520 */
.L_x_88:
[----:B------:R-:W-:Y:S05]  /*31b0*/  BSYNC B0 ;  /* 0x0000000000007941 */ /* 0x000fea0003800000 */
.L_x_87:
[----:B-----5:R-:W-:-:S04]  /*31c0*/  IMAD.U32 R3, R56, 0x10000, RZ ;  /* 0x0001000038037824 */ /* 0x020fc800078e00ff */
[----:B------:R-:W-:-:S04]  /*31d0*/  FMUL R2, R3, R14 ;  /* 0x0000000e03027220 */ /* 0x000fc80000400000 */
[----:B------:R-:W-:-:S05]  /*31e0*/  FFMA R2, R87, R0, R2 ;  /* 0x0000000057027223 */ /* 0x000fca0000000002 */
[----:B------:R-:W-:-:S05]  /*31f0*/  F2FP.BF16.F32.PACK_AB R2, RZ, R2 ;  /* 0x00000002ff02723e */ /* 0x000fca00000010ff */
[----:B------:R3:W-:Y:S01]  /*3200*/  @P5 STG.E.U16 desc[UR12][R20.64+0x72], R2 ;  /* 0x0000720214005986 */ /* 0x0007e2000c10150c */
[----:B------:R-:W-:-:S04]  /*3210*/  ISETP.GT.AND P5, PT, R15, RZ, PT ;  /* 0x000000ff0f00720c */ /* 0x000fc80003fa4270 */
[----:B------:R-:W-:-:S13]  /*3220*/  ISETP.GT.AND P5, PT, R16, 0x40, P5 ;  /* 0x000000401000780c */ /* 0x000fda0002fa4270 */
[----:B------:R-:W4:Y:S01]  /*3230*/  @P5 LDG.E.LTC128B.U16 R56, desc[UR12][R6.64] ;  /* 0x0000000c06385981 */ /* 0x000f22000c1e1520 */
[----:B------:R-:W-:Y:S01]  /*3240*/  BSSY B0, `(.L_x_89) ;  /* 0x000000a000007945 */ /* 0x000fe20003800000 */
[----:B----4-:R-:W-:-:S04]  /*3250*/  IMAD.U32 R3, R56, 0x10000, RZ ;  /* 0x0001000038037824 */ /* 0x010fc800078e00ff */
[----:B------:R-:W-:-:S04]  /*3260*/  FMUL R3, R3, R14 ;  /* 0x0000000e03037220 */ /* 0x000fc80000400000 */
[----:B------:R-:W-:-:S05]  /*3270*/  FFMA R3, R24, R0, R3 ;  /* 0x0000000018037223 */ /* 0x000fca0000000003 */
[----:B------:R-:W-:-:S05]  /*3280*/  F2FP.BF16.F32.PACK_AB R3, RZ, R3 ;  /* 0x00000003ff03723e */ /* 0x000fca00000010ff */
[----:B------:R3:W-:Y:S01]  /*3290*/  @P5 STG.E.U16 desc[UR12][R10.64], R3 ;  /* 0x000000030a005986 */ /* 0x0007e2000c10150c */
[----:B------:R-:W-:-:S04]  /*32a0*/  ISETP.GT.AND P5, PT, R15, 0x1, PT ;  /* 0x000000010f00780c */ /* 0x000fc80003fa4270 */
[----:B------:R-:W-:-:S13]  /*32b0*/  ISETP.GT.AND P5, PT, R16, 0x40, P5 ;  /* 0x000000401000780c */ /* 0x000fda0002fa4270 */
[----:B---3--:R-:W-:Y:S05]  /*32c0*/  @!P5 BRA `(.L_x_90) ;  /* 0x000000000004d947 */ /* 0x008fea0003800000 */
[----:B------:R3:W5:Y:S02]  /*32d0*/  LDG.E.LTC128B.U16 R56, desc[UR12][R6.64+0x2] ;  /* 0x0000020c06387981 */ /* 0x000764000c1e1520 */
.L_x_90:
[----:B------:R-:W-:Y:S05]  /*32e0*/  BSYNC B0 ;  /* 0x0000000000007941 */ /* 0x000fea0003800000 */
.L_x_89:
[----:B-----5:R-:W-:Y:S01]  /*32f0*/  IMAD.U32 R3, R56, 0x10000, RZ ;  /* 0x0001000038037824 */ /* 0x020fe200078e00ff */
[----:B------:R-:W-:Y:S03]  /*3300*/  BSSY B0, `(.L_x_91) ;  /* 0x000000c000007945 */ /* 0x000fe60003800000 */
[----:B------:R-:W-:Y:S01]  /*3310*/  FMUL R2, R3, R14 ;  /* 0x0000000e03027220 */ /* 0x000fe20000400000 */
[----:B------:R-:W-:-:S03]  /*3320*/  @P5 IMAD.MOV.U32 R3, RZ, RZ, R11 ;  /* 0x000000ffff035224 */ /* 0x000fc600078e000b */
[----:B------:R-:W-:-:S05]  /*3330*/  FFMA R2, R25, R0, R2 ;  /* 0x0000000019027223 */ /* 0x000fca0000000002 */
[----:B------:R-:W-:-:S04]  /*3340*/  F2FP.BF16.F32.PACK_AB R2, RZ, R2 ;  /* 0x00000002ff02723e */ /* 0x000fc800000010ff */
[----:B------:R-:W-:Y:S01]  /*3350*/  PRMT R4, R2, 0x7610, R4 ;  /* 0x0000761002047816 */ /* 0x000fe20000000004 */
[----:B------:R-:W-:-:S05]  /*3360*/  @P5 IMAD.MOV.U32 R2, RZ, RZ, R10 ;  /* 0x000000ffff025224 */ /* 0x000fca00078e000a */
[----:B------:R4:W-:Y:S01]  /*3370*/  @P5 STG.E.U16 desc[UR12][R2.64+0x2], R4 ;  /* 0x0000020402005986 */ /* 0x0009e2000c10150c */
[----:B------:R-:W-:-:S04]  /*3380*/  ISETP.GT.AND P5, PT, R15, RZ, PT ;  /* 0x000000ff0f00720c */ /* 0x000fc80003fa4270 */
[----:B------:R-:W-:-:S13]  /*3390*/  ISETP.GT.AND P5, PT, R16, 0x48, P5 ;  /* 0x000000481000780c */ /* 0x000fda0002fa4270 */
[----:B----4-:R-:W-:Y:S05]  /*33a0*/  @!P5 BRA `(.L_x_92) ;  /* 0x000000000004d947 */ /* 0x010fea0003800000 */
[----:B------:R4:W5:Y:S02]  /*33b0*/  LDG.E.LTC128B.U16 R56, desc[UR12][R8.64] ;  /* 0x0000000c08387981 */ /* 0x000964000c1e1520 */
.L_x_92:
[----:B------:R-:W-:Y:S05]  /*33c0*/  BSYNC B0 ;  /* 0x0000000000007941 */ /* 0x000fea0003800000 */
.L_x_91:
[----:B-----5:R-:W-:Y:S01]  /*33d0*/  IMAD.U32 R3, R56, 0x10000, RZ ;  /* 0x0001000038037824 */ /* 0x020fe200078e00ff */
[----:B------:R-:W-:Y:S03]  /*33e0*/  BSSY B0, `(.L_x_93) ;  /* 0x0000009000007945 */ /* 0x000fe60003800000 */
[----:B------:R-:W-:-:S04]  /*33f0*/  FMUL R3, R3, R14 ;  /* 0x0000000e03037220 */ /* 0x000fc80000400000 */
[----:B------:R-:W-:-:S05]  /*3400*/  FFMA R3, R26, R0, R3 ;  /* 0x000000001a037223 */ /* 0x000fca0000000003 */
[----:B------:R-:W-:-:S05]  /*3410*/  F2FP.BF16.F32.PACK_AB R3, RZ, R3 ;  /* 0x00000003ff03723e */ /* 0x000fca00000010ff */
[----:B------:R0:W-:Y:S01]  /*3420*/  @P5 STG.E.U16 desc[UR12][R22.64], R3 ;  /* 0x0000000316005986 */ /* 0x0001e2000c10150c */
[----:B------:R-:W-:-:S04]  /*3430*/  ISETP.GT.AND P5, PT, R15, 0x1, PT ;  /* 0x000000010f00780c */ /* 0x000fc80003fa4270 */
[----:B------:R-:W-:-:S13]  /*3440*/  ISETP.GT.AND P5, PT, R16, 0x48, P5 ;  /* 0x000000481000780c */ /* 0x000fda0002fa4270 */
[----:B0-----:R-:W-:Y:S05]  /*3450*/  @!P5 BRA `(.L_x_94) ;  /* 0x000000000004d947 */ /* 0x001fea0003800000 */
[----:B------:R0:W5:Y:S02]  /*3460*/  LDG.E.LTC128B.U16 R56, desc[UR12][R8.64+0x2] ;  /* 0x0000020c08387981 */ /* 0x000164000c1e1520 */
.L_x_94:
[----:B------:R-:W-:Y:S05]  /*3470*/  BSYNC B0 ;  /* 0x0000000000007941 */ /* 0x000fea0003800000 */
.L_x_93:
        /* <DEDUP_REMOVED lines=10> */
.L_x_96:
[----:B------:R-:W-:Y:S05]  /*3520*/  BSYNC B0 ;  /* 0x0000000000007941 */ /* 0x000fea0003800000 */
.L_x_95:
[----:B-----5:R-:W-:Y:S01]  /*3530*/  IMAD.U32 R3, R56, 0x10000, RZ ;  /* 0x0001000038037824 */ /* 0x020fe200078e00ff */
[----:B------:R-:W-:Y:S01]  /*3540*/  BSSY B0, `(.L_x_97) ;  /* 0x000000c000007945 */ /* 0x000fe20003800000 */
[----:B------:R-:W-:Y:S02]  /*3550*/  @P5 IMAD.MOV.U32 R2, RZ, RZ, R10 ;  /* 0x000000ffff025224 */ /* 0x000fe400078e000a */
[----:B------:R-:W-:-:S04]  /*3560*/  FMUL R3, R3, R14 ;  /* 0x0000000e03037220 */ /* 0x000fc80000400000 */
[----:B------:R-:W-:-:S05]  /*3570*/  FFMA R3, R28, R0, R3 ;  /* 0x000000001c037223 */ /* 0x000fca0000000003 */
[----:B------:R-:W-:-:S04]  /*3580*/  F2FP.BF16.F32.PACK_AB R3, RZ, R3 ;  /* 0x00000003ff03723e */ /* 0x000fc800000010ff */
[----:B------:R-:W-:Y:S01]  /*3590*/  PRMT R4, R3, 0x7610, R4 ;  /* 0x0000761003047816 */ /* 0x000fe20000000004 */
[----:B------:R-:W-:-:S05]  /*35a0*/  @P5 IMAD.MOV.U32 R3, RZ, RZ, R11 ;  /* 0x000000ffff035224 */ /* 0x000fca00078e000b */
[----:B------:R0:W-:Y:S01]  /*35b0*/  @P5 STG.E.U16 desc[UR12][R2.64+0x10], R4 ;  /* 0x0000100402005986 */ /* 0x0001e2000c10150c */
[----:B------:R-:W-:-:S04]  /*35c0*/  ISETP.GT.AND P5, PT, R15, 0x9, PT ;  /* 0x000000090f00780c */ /* 0x000fc80003fa4270 */
[----:B------:R-:W-:-:S13]  /*35d0*/  ISETP.GT.AND P5, PT, R16, 0x40, P5 ;  /* 0x000000401000780c */ /* 0x000fda0002fa4270 */
[----:B0-----:R-:W-:Y:S05]  /*35e0*/  @!P5 BRA `(.L_x_98) ;  /* 0x000000000004d947 */ /* 0x001fea0003800000 */
[----:B------:R0:W5:Y:S02]  /*35f0*/  LDG.E.LTC128B.U16 R56, desc[UR12][R6.64+0x12] ;  /* 0x0000120c06387981 */ /* 0x000164000c1e1520 */
.L_x_98:
[----:B------:R-:W-:Y:S05]  /*3600*/  BSYNC B0 ;  /* 0x0000000000007941 */ /* 0x000fea0003800000 */
.L_x_97:
        /* <DEDUP_REMOVED lines=13> */
.L_x_100:
[----:B------:R-:W-:Y:S05]  /*36e0*/  BSYNC B0 ;  /* 0x0000000000007941 */ /* 0x000fea0003800000 */
.L_x_99:
        /* <DEDUP_REMOVED lines=10> */
.L_x_102:
[----:B------:R-:W-:Y:S05]  /*3790*/  BSYNC B0 ;  /* 0x0000000000007941 */ /* 0x000fea0003800000 */
.L_x_101:
        /* <DEDUP_REMOVED lines=13> */
.L_x_104:
[----:B------:R-:W-:Y:S05]  /*3870*/  BSYNC B0 ;  /* 0x0000000000007941 */ /* 0x000fea0003800000 */
.L_x_103:
        /* <DEDUP_REMOVED lines=13> */
.L_x_106:
[----:B------:R-:W-:Y:S05]  /*3950*/  BSYNC B0 ;  /* 0x0000000000007941 */ /* 0x000fea0003800000 */
.L_x_105:
        /* <DEDUP_REMOVED lines=13> */
.L_x_108:
[----:B------:R-:W-:Y:S05]  /*3a30*/  BSYNC B0 ;  /* 0x0000000000007941 */ /* 0x000fea0003800000 */
.L_x_107:
        /* <DEDUP_REMOVED lines=13> */
.L_x_110:
[----:B------:R-:W-:Y:S05]  /*3b10*/  BSYNC B0 ;  /* 0x0000000000007941 */ /* 0x000fea0003800000 */
.L_x_109:
        /* <DEDUP_REMOVED lines=13> */
.L_x_112:
[----:B------:R-:W-:Y:S05]  /*3bf0*/  BSYNC B0 ;  /* 0x0000000000007941 */ /* 0x000fea0003800000 */
.L_x_111:
        /* <DEDUP_REMOVED lines=13> */
.L_x_114:
[----:B------:R-:W-:Y:S05]  /*3cd0*/  BSYNC B0 ;  /* 0x0000000000007941 */ /* 0x000fea0003800000 */
.L_x_113:
        /* <DEDUP_REMOVED lines=13> */
.L_x_116:
[----:B------:R-:W-:Y:S05]  /*3db0*/  BSYNC B0 ;  /* 0x0000000000007941 */ /* 0x000fea0003800000 */
.L_x_115:
        /* <DEDUP_REMOVED lines=13> */
.L_x_118:
[----:B------:R-:W-:Y:S05]  /*3e90*/  BSYNC B0 ;  /* 0x0000000000007941 */ /* 0x000fea0003800000 */
.L_x_117:
        /* <DEDUP_REMOVED lines=13> */
.L_x_120:
[----:B------:R-:W-:Y:S05]  /*3f70*/  BSYNC B0 ;  /* 0x0000000000007941 */ /* 0x000fea0003800000 */
.L_x_119:
        /* <DEDUP_REMOVED lines=13> */
.L_x_122:
[----:B------:R-:W-:Y:S05]  /*4050*/  BSYNC B0 ;  /* 0x0000000000007941 */ /* 0x000fea0003800000 */
.L_x_121:
        /* <DEDUP_REMOVED lines=13> */
.L_x_124:
[----:B------:R-:W-:Y:S05]  /*4130*/  BSYNC B0 ;  /* 0x0000000000007941 */ /* 0x000fea0003800000 */
.L_x_123:
        /* <DEDUP_REMOVED lines=13> */
.L_x_126:
[----:B------:R-:W-:Y:S05]  /*4210*/  BSYNC B0 ;  /* 0x0000000000007941 */ /* 0x000fea0003800000 */
.L_x_125:
        /* <DEDUP_REMOVED lines=9> */
[----:B------:R-:W-:-:S13]  /*42b0*/  ISETP.GT.AND P5, PT, R16, 0x40, P6 ;  /* 0x000000401000780c */ /* 0x000fda00037a4270 */
[----:B0-----:R-:W-:Y:S05]  /*42c0*/  @!P5 BRA `(.L_x_128) ;  /* 0x000000000004d947 */ /* 0x001fea0003800000 */
[----:B------:R0:W5:Y:S02]  /*42d0*/  LDG.E.LTC128B.U16 R56, desc[UR12][R6.64+0x50] ;  /* 0x0000500c06387981 */ /* 0x000164000c1e1520 */
.L_x_128:
[----:B------:R-:W-:Y:S05]  /*42e0*/  BSYNC B0 ;  /* 0x0000000000007941 */ /* 0x000fea0003800000 */
.L_x_127:
        /* <DEDUP_REMOVED lines=12> */
.L_x_130:
[----:B------:R-:W-:Y:S05]  /*43b0*/  BSYNC B0 ;  /* 0x0000000000007941 */ /* 0x000fea0003800000 */
.L_x_129:
[----:B-----5:R-:W-:Y:S01]  /*43c0*/  IMAD.U32 R3, R56, 0x10000, RZ ;  /* 0x0001000038037824 */ /* 0x020fe200078e00ff */
[----:B------:R-:W-:Y:S01]  /*43d0*/  ISETP.GT.AND P6, PT, R16, 0x48, P6 ;  /* 0x000000481000780c */ /* 0x000fe200037c4270 */
[----:B------:R-:W-:Y:S02]  /*43e0*/  BSSY B0, `(.L_x_131) ;  /* 0x000000a000007945 */ /* 0x000fe40003800000 */
[----:B------:R-:W-:Y:S01]  /*43f0*/  FMUL R2, R3, R14 ;  /* 0x0000000e03027220 */ /* 0x000fe20000400000 */
[----:B------:R-:W-:-:S03]  /*4400*/  @P5 IMAD.MOV.U32 R3, RZ, RZ, R11 ;  /* 0x000000ffff035224 */ /* 0x000fc600078e000b */
[----:B------:R-:W-:-:S05]  /*4410*/  FFMA R2, R45, R0, R2 ;  /* 0x000000002d027223 */ /* 0x000fca0000000002 */
[----:B------:R-:W-:-:S04]  /*4420*/  F2FP.BF16.F32.PACK_AB R2, RZ, R2 ;  /* 0x00000002ff02723e */ /* 0x000fc800000010ff */
[----:B------:R-:W-:Y:S01]  /*4430*/  PRMT R4, R2, 0x7610, R4 ;  /* 0x0000761002047816 */ /* 0x000fe20000000004 */
[----:B------:R-:W-:-:S05]  /*4440*/  @P5 IMAD.MOV.U32 R2, RZ, RZ, R10 ;  /* 0x000000ffff025224 */ /* 0x000fca00078e000a */
[----:B------:R0:W-:Y:S01]  /*4450*/  @P5 STG.E.U16 desc[UR12][R2.64+0x52], R4 ;  /* 0x0000520402005986 */ /* 0x0001e2000c10150c */
[----:B------:R-:W-:Y:S05]  /*4460*/  @!P6 BRA `(.L_x_132) ;  /* 0x000000000004e947 */ /* 0x000fea0003800000 */
[----:B------:R0:W5:Y:S02]  /*4470*/  LDG.E.LTC128B.U16 R56, desc[UR12][R8.64+0x50] ;  /* 0x0000500c08387981 */ /* 0x000164000c1e1520 */
.L_x_132:
[----:B------:R-:W-:Y:S05]  /*4480*/  BSYNC B0 ;  /* 0x0000000000007941 */ /* 0x000fea0003800000 */
.L_x_131:
[----:B0----5:R-:W-:Y:S01]  /*4490*/  IMAD.U32 R3, R56, 0x10000, RZ ;  /* 0x0001000038037824 */ /* 0x021fe200078e00ff */
[----:B------:R-:W-:Y:S01]  /*44a0*/  ISETP.GT.AND P4, PT, R16, 0x48, P4 ;  /* 0x000000481000780c */ /* 0x000fe20002784270 */
[----:B------:R-:W-:Y:S01]  /*44b0*/  @P6 IMAD.MOV.U32 R2, RZ, RZ, R18 ;  /* 0x000000ffff026224 */ /* 0x000fe200078e0012 */
[----:B------:R-:W-:Y:S01]  /*44c0*/  BSSY B0, `(.L_x_133) ;  /* 0x0000009000007945 */ /* 0x000fe20003800000 */
[----:B------:R-:W-:-:S04]  /*44d0*/  FMUL R3, R3, R14 ;  /* 0x0000000e03037220 */ /* 0x000fc80000400000 */
[----:B------:R-:W-:-:S05]  /*44e0*/  FFMA R3, R46, R0, R3 ;  /* 0x000000002e037223 */ /* 0x000fca0000000003 */
[----:B------:R-:W-:-:S04]  /*44f0*/  F2FP.BF16.F32.PACK_AB R3, RZ, R3 ;  /* 0x00000003ff03723e */ /* 0x000fc800000010ff */
[----:B------:R-:W-:Y:S01]  /*4500*/  PRMT R4, R3, 0x7610, R4 ;  /* 0x0000761003047816 */ /* 0x000fe20000000004 */
[----:B------:R-:W-:-:S05]  /*4510*/  @P6 IMAD.MOV.U32 R3, RZ, RZ, R19 ;  /* 0x000000ffff036224 */ /* 0x000fca00078e0013 */
[----:B------:R0:W-:Y:S01]  /*4520*/  @P6 STG.E.U16 desc[UR12][R2.64+0x50], R4 ;  /* 0x0000500402006986 */ /* 0x0001e2000c10150c */
[----:B------:R-:W-:Y:S05]  /*4530*/  @!P4 BRA `(.L_x_134) ;  /* 0x000000000004c947 */ /* 0x000fea0003800000 */
[----:B------:R0:W5:Y:S02]  /*4540*/  LDG.E.LTC128B.U16 R56, desc[UR12][R8.64+0x52] ;  /* 0x0000520c08387981 */ /* 0x000164000c1e1520 */
.L_x_134:
[----:B------:R-:W-:Y:S05]  /*4550*/  BSYNC B0 ;  /* 0x0000000000007941 */ /* 0x000fea0003800000 */
.L_x_133:
[----:B0----5:R-:W-:Y:S01]  /*4560*/  IMAD.U32 R3, R56, 0x10000, RZ ;  /* 0x0001000038037824 */ /* 0x021fe200078e00ff */
        /* <DEDUP_REMOVED lines=11> */
.L_x_136:
[----:B------:R-:W-:Y:S05]  /*4620*/  BSYNC B0 ;  /* 0x0000000000007941 */ /* 0x000fea0003800000 */
.L_x_135:
        /* <DEDUP_REMOVED lines=12> */
.L_x_138:
[----:B------:R-:W-:Y:S05]  /*46f0*/  BSYNC B0 ;  /* 0x0000000000007941 */ /* 0x000fea0003800000 */
.L_x_137:
        /* <DEDUP_REMOVED lines=12> */
.L_x_140:
[----:B------:R-:W-:Y:S05]  /*47c0*/  BSYNC B0 ;  /* 0x0000000000007941 */ /* 0x000fea0003800000 */
.L_x_139:
        /* <DEDUP_REMOVED lines=12> */
.L_x_142:
[----:B------:R-:W-:Y:S05]  /*4890*/  BSYNC B0 ;  /* 0x0000000000007941 */ /* 0x000fea0003800000 */
.L_x_141:
        /* <DEDUP_REMOVED lines=12> */
.L_x_144:
[----:B------:R-:W-:Y:S05]  /*4960*/  BSYNC B0 ;  /* 0x0000000000007941 */ /* 0x000fea0003800000 */
.L_x_143:
        /* <DEDUP_REMOVED lines=12> */
.L_x_146:
[----:B------:R-:W-:Y:S05]  /*4a30*/  BSYNC B0 ;  /* 0x0000000000007941 */ /* 0x000fea0003800000 */
.L_x_145:
        /* <DEDUP_REMOVED lines=9> */
.L_x_148:
[----:B------:R-:W-:Y:S05]  /*4ad0*/  BSYNC B0 ;  /* 0x0000000000007941 */ /* 0x000fea0003800000 */
.L_x_147:
[----:B-----5:R-:W-:Y:S01]  /*4ae0*/  IMAD.U32 R3, R56, 0x10000, RZ ;  /* 0x0001000038037824 */ /* 0x020fe200078e00ff */
[----:B------:R-:W-:Y:S01]  /*4af0*/  ISETP.GT.AND P0, PT, R16, 0x48, P0 ;  /* 0x000000481000780c */ /* 0x000fe20000704270 */
[----:B0-----:R-:W-:Y:S01]  /*4b00*/  @P1 IMAD.MOV.U32 R2, RZ, RZ, R18 ;  /* 0x000000ffff021224 */ /* 0x001fe200078e0012 */
        /* <DEDUP_REMOVED lines=9> */
.L_x_150:
[----:B------:R-:W-:Y:S05]  /*4ba0*/  BSYNC B0 ;  /* 0x0000000000007941 */ /* 0x000fea0003800000 */
.L_x_149:
[----:B0----5:R-:W-:-:S04]  /*4bb0*/  IMAD.U32 R3, R56, 0x10000, RZ ;  /* 0x0001000038037824 */ /* 0x021fc800078e00ff */
[----:B------:R-:W-:-:S04]  /*4bc0*/  FMUL R14, R3, R14 ;  /* 0x0000000e030e7220 */ /* 0x000fc80000400000 */
[----:B------:R-:W-:Y:S01]  /*4bd0*/  FFMA R14, R55, R0, R14 ;  /* 0x00000000370e7223 */ /* 0x000fe2000000000e */
[----:B------:R-:W-:Y:S06]  /*4be0*/  @!P0 EXIT ;  /* 0x000000000000894d */ /* 0x000fec0003800000 */
[----:B------:R-:W-:-:S05]  /*4bf0*/  F2FP.BF16.F32.PACK_AB R14, RZ, R14 ;  /* 0x0000000eff0e723e */ /* 0x000fca00000010ff */
[----:B------:R-:W-:Y:S01]  /*4c00*/  STG.E.U16 desc[UR12][R18.64+0x72], R14 ;  /* 0x0000720e12007986 */ /* 0x000fe2000c10150c */
[----:B------:R-:W-:Y:S05]  /*4c10*/  EXIT ;  /* 0x000000000000794d */ /* 0x000fea0003800000 */
.L_x_28:
[----:B------:R-:W-:Y:S01]  /*4c20*/  ULDC.64 UR4, c[0x0][0x650] ;  /* 0x0001940000047ab9 */ /* 0x000fe20000000a00 */
[-C--:B------:R-:W-:Y:S01]  /*4c30*/  FMUL R56, R56, R0.reuse ;  /* 0x0000000038387220 */ /* 0x080fe20000400000 */
[----:B------:R-:W-:Y:S01]  /*4c40*/  LEA R2, P1, R10, UR4, 0x1 ;  /* 0x000000040a027c11 */ /* 0x000fe2000f8208ff */
[----:B------:R-:W-:Y:S01]  /*4c50*/  IMAD.SHL.U32 R7, R20, 0x2, RZ ;  /* 0x0000000214077824 */ /* 0x000fe200078e00ff */
[----:B------:R-:W-:Y:S01]  /*4c60*/  ISETP.GT.AND P6, PT, R15, 0x1, PT ;  /* 0x000000010f00780c */ /* 0x000fe20003fc4270 */
[----:B------:R-:W-:Y:S01]  /*4c70*/  FMUL R57, R57, R0 ;  /* 0x0000000039397220 */ /* 0x000fe20000400000 */
[----:B------:R-:W-:Y:S01]  /*4c80*/  F2FP.BF16.F32.PACK_AB R56, RZ, R56 ;  /* 0x00000038ff38723e */ /* 0x000fe200000010ff */
[-C--:B------:R-:W-:Y:S01]  /*4c90*/  FMUL R58, R58, R0.reuse ;  /* 0x000000003a3a7220 */ /* 0x080fe20000400000 */
[----:B------:R-:W-:Y:S01]  /*4ca0*/  LEA.HI.X R3, R10, UR5, R13, 0x1, P1 ;  /* 0x000000050a037c11 */ /* 0x000fe200088f0c0d */
[-C--:B------:R-:W-:Y:S01]  /*4cb0*/  FMUL R59, R59, R0.reuse ;  /* 0x000000003b3b7220 */ /* 0x080fe20000400000 */
[----:B------:R-:W-:Y:S01]  /*4cc0*/  ISETP.GT.AND P2, PT, R15, RZ, PT ;  /* 0x000000ff0f00720c */ /* 0x000fe20003f44270 */
[-C--:B------:R-:W-:Y:S01]  /*4cd0*/  FMUL R60, R60, R0.reuse ;  /* 0x000000003c3c7220 */ /* 0x080fe20000400000 */
[C---:B------:R-:W-:Y:S01]  /*4ce0*/  ISETP.GT.AND P1, PT, R16.reuse, RZ, P6 ;  /* 0x000000ff1000720c */ /* 0x040fe20003724270 */
[----:B------:R-:W-:Y:S01]  /*4cf0*/  @P0 STG.E.U16 desc[UR12][R2.64], R56 ;  /* 0x0000003802000986 */ /* 0x000fe2000c10150c */
[----:B------:R-:W-:Y:S01]  /*4d00*/  ISETP.GT.AND P0, PT, R16, 0x8, P2 ;  /* 0x000000081000780c */ /* 0x000fe20001704270 */
[-C--:B------:R-:W-:Y:S01]  /*4d10*/  FMUL R61, R61, R0.reuse ;  /* 0x000000003d3d7220 */ /* 0x080fe20000400000 */
[----:B------:R-:W-:Y:S01]  /*4d20*/  SHF.L.U64.HI R19, R20, 0x1, R19 ;  /* 0x0000000114137819 */ /* 0x000fe20000010213 */
[----:B------:R-:W-:Y:S01]  /*4d30*/  FMUL R62, R62, R0 ;  /* 0x000000003e3e7220 */ /* 0x000fe20000400000 */
[----:B------:R-:W-:Y:S01]  /*4d40*/  IADD3 R4, P3, R7, R2, RZ ;  /* 0x0000000207047210 */ /* 0x000fe20007f7e0ff */
[-C--:B------:R-:W-:Y:S01]  /*4d50*/  FMUL R63, R63, R0.reuse ;  /* 0x000000003f3f7220 */ /* 0x080fe20000400000 */
[----:B------:R-:W-:Y:S01]  /*4d60*/  F2FP.BF16.F32.PACK_AB R57, RZ, R57 ;  /* 0x00000039ff39723e */ /* 0x000fe200000010ff */
[----:B------:R-:W-:Y:S01]  /*4d70*/  FMUL R64, R64, R0 ;  /* 0x0000000040407220 */ /* 0x000fe20000400000 */
[----:B------:R-:W-:Y:S01]  /*4d80*/  F2FP.BF16.F32.PACK_AB R58, RZ, R58 ;  /* 0x0000003aff3a723e */ /* 0x000fe200000010ff */
[----:B------:R-:W-:Y:S01]  /*4d90*/  IMAD.X R5, R19, 0x1, R3, P3 ;  /* 0x0000000113057824 */ /* 0x000fe200018e0603 */
[C---:B------:R-:W-:Y:S01]  /*4da0*/  ISETP.GT.AND P5, PT, R15.reuse, 0x8, PT ;  /* 0x000000080f00780c */ /* 0x040fe20003fa4270 */
[----:B------:R-:W-:Y:S01]  /*4db0*/  @P1 STG.E.U16 desc[UR12][R2.64+0x2], R57 ;  /* 0x0000023902001986 */ /* 0x000fe2000c10150c */
[----:B------:R-:W-:Y:S01]  /*4dc0*/  ISETP.GT.AND P4, PT, R15, 0x9, PT ;  /* 0x000000090f00780c */ /* 0x000fe20003f84270 */
[-C--:B------:R-:W-:Y:S01]  /*4dd0*/  FMUL R65, R65, R0.reuse ;  /* 0x0000000041417220 */ /* 0x080fe20000400000 */
[C---:B------:R-:W-:Y:S01]  /*4de0*/  ISETP.GT.AND P2, PT, R16.reuse, 0x8, P6 ;  /* 0x000000081000780c */ /* 0x040fe20003744270 */
[----:B------:R-:W-:Y:S01]  /*4df0*/  @P0 STG.E.U16 desc[UR12][R4.64], R58 ;  /* 0x0000003a04000986 */ /* 0x000fe2000c10150c */
[----:B------:R-:W-:Y:S01]  /*4e00*/  ISETP.GT.AND P0, PT, R16, RZ, P5 ;  /* 0x000000ff1000720c */ /* 0x000fe20002f04270 */
[-C--:B------:R-:W-:Y:S01]  /*4e10*/  FMUL R66, R66, R0.reuse ;  /* 0x0000000042427220 */ /* 0x080fe20000400000 */
[----:B------:R-:W-:Y:S01]  /*4e20*/  ISETP.GT.AND P1, PT, R16, RZ, P4 ;  /* 0x000000ff1000720c */ /* 0x000fe20002724270 */
[-C--:B------:R-:W-:Y:S01]  /*4e30*/  FMUL R67, R67, R0.reuse ;  /* 0x0000000043437220 */ /* 0x080fe20000400000 */
[----:B------:R-:W-:Y:S01]  /*4e40*/  F2FP.BF16.F32.PACK_AB R59, RZ, R59 ;  /* 0x0000003bff3b723e */ /* 0x000fe200000010ff */
[----:B------:R-:W-:Y:S01]  /*4e50*/  FMUL R68, R68, R0 ;  /* 0x0000000044447220 */ /* 0x000fe20000400000 */
[----:B------:R-:W-:Y:S01]  /*4e60*/  F2FP.BF16.F32.PACK_AB R60, RZ, R60 ;  /* 0x0000003cff3c723e */ /* 0x000fe200000010ff */
[-C--:B------:R-:W-:Y:S01]  /*4e70*/  FMUL R69, R69, R0.reuse ;  /* 0x0000000045457220 */ /* 0x080fe20000400000 */
[----:B------:R-:W-:Y:S01]  /*4e80*/  F2FP.BF16.F32.PACK_AB R61, RZ, R61 ;  /* 0x0000003dff3d723e */ /* 0x000fe200000010ff */
[-C--:B------:R-:W-:Y:S01]  /*4e90*/  FMUL R70, R70, R0.reuse ;  /* 0x0000000046467220 */ /* 0x080fe20000400000 */
[C---:B------:R-:W-:Y:S01]  /*4ea0*/  SHF.L.U64.HI R9, R17.reuse, 0x1, R18 ;  /* 0x0000000111097819 */ /* 0x040fe20000010212 */
[----:B------:R-:W-:Y:S01]  /*4eb0*/  IMAD.SHL.U32 R17, R17, 0x2, RZ ;  /* 0x0000000211117824 */ /* 0x000fe200078e00ff */
[----:B------:R-:W-:Y:S01]  /*4ec0*/  @P2 STG.E.U16 desc[UR12][R4.64+0x2], R59 ;  /* 0x0000023b04002986 */ /* 0x000fe2000c10150c */
[----:B------:R-:W-:Y:S01]  /*4ed0*/  ISETP.GT.AND P2, PT, R16, 0x8, P5 ;  /* 0x000000081000780c */ /* 0x000fe20002f44270 */
[----:B------:R-:W-:Y:S01]  /*4ee0*/  FMUL R71, R71, R0 ;  /* 0x0000000047477220 */ /* 0x000fe20000400000 */
[----:B------:R-:W-:Y:S01]  /*4ef0*/  ISETP.GT.AND P3, PT, R15, 0x10, PT ;  /* 0x000000100f00780c */ /* 0x000fe20003f64270 */
[----:B------:R-:W-:Y:S01]  /*4f00*/  @P0 STG.E.U16 desc[UR12][R2.64+0x10], R60 ;  /* 0x0000103c02000986 */ /* 0x000fe2000c10150c */
[----:B------:R-:W-:Y:S01]  /*4f10*/  F2FP.BF16.F32.PACK_AB R62, RZ, R62 ;  /* 0x0000003eff3e723e */ /* 0x000fe200000010ff */
[----:B------:R-:W-:Y:S01]  /*4f20*/  FMUL R72, R72, R0 ;  /* 0x0000000048487220 */ /* 0x000fe20000400000 */
[----:B------:R-:W-:Y:S01]  /*4f30*/  F2FP.BF16.F32.PACK_AB R63, RZ, R63 ;  /* 0x0000003fff3f723e */ /* 0x000fe200000010ff */
[----:B------:R-:W-:Y:S01]  /*4f40*/  @P1 STG.E.U16 desc[UR12][R2.64+0x12], R61 ;  /* 0x0000123d02001986 */ /* 0x000fe2000c10150c */
[----:B------:R-:W-:Y:S01]  /*4f50*/  IADD3 R6, P0, P1, R17, R2, R7 ;  /* 0x0000000211067210 */ /* 0x000fe2000791e007 */
[----:B------:R-:W-:Y:S01]  /*4f60*/  FMUL R73, R73, R0 ;  /* 0x0000000049497220 */ /* 0x000fe20000400000 */
[----:B------:R-:W-:Y:S01]  /*4f70*/  F2FP.BF16.F32.PACK_AB R64, RZ, R64 ;  /* 0x00000040ff40723e */ /* 0x000fe200000010ff */
[-C--:B------:R-:W-:Y:S01]  /*4f80*/  FMUL R74, R74, R0.reuse ;  /* 0x000000004a4a7220 */ /* 0x080fe20000400000 */
[----:B------:R-:W-:Y:S01]  /*4f90*/  IADD3.X R7, R9, R3, R19, P0, P1 ;  /* 0x0000000309077210 */ /* 0x000fe200007e2413 */
[----:B------:R-:W-:Y:S01]  /*4fa0*/  @P2 STG.E.U16 desc[UR12][R4.64+0x10], R62 ;  /* 0x0000103e04002986 */ /* 0x000fe2000c10150c */
[C---:B------:R-:W-:Y:S01]  /*4fb0*/  ISETP.GT.AND P1, PT, R16.reuse, 0x8, P4 ;  /* 0x000000081000780c */ /* 0x040fe20002724270 */
[-C--:B------:R-:W-:Y:S01]  /*4fc0*/  FMUL R75, R75, R0.reuse ;  /* 0x000000004b4b7220 */ /* 0x080fe20000400000 */
[----:B------:R-:W-:Y:S01]  /*4fd0*/  ISETP.GT.AND P0, PT, R16, RZ, P3 ;  /* 0x000000ff1000720c */ /* 0x000fe20001f04270 */
[-C--:B------:R-:W-:Y:S01]  /*4fe0*/  FMUL R76, R76, R0.reuse ;  /* 0x000000004c4c7220 */ /* 0x080fe20000400000 */
[----:B------:R-:W-:Y:S01]  /*4ff0*/  ISETP.GT.AND P2, PT, R15, 0x11, PT ;  /* 0x000000110f00780c */ /* 0x000fe20003f44270 */
[-C--:B------:R-:W-:Y:S01]  /*5000*/  FMUL R77, R77, R0.reuse ;  /* 0x000000004d4d7220 */ /* 0x080fe20000400000 */
[----:B------:R-:W-:Y:S01]  /*5010*/  F2FP.BF16.F32.PACK_AB R65, RZ, R65 ;  /* 0x00000041ff41723e */ /* 0x000fe200000010ff */
[----:B------:R-:W-:Y:S01]  /*5020*/  FMUL R78, R78, R0 ;  /* 0x000000004e4e7220 */ /* 0x000fe20000400000 */
[----:B------:R-:W-:Y:S01]  /*5030*/  F2FP.BF16.F32.PACK_AB R66, RZ, R66 ;  /* 0x00000042ff42723e */ /* 0x000fe200000010ff */
[-C--:B------:R-:W-:Y:S01]  /*5040*/  FMUL R79, R79, R0.reuse ;  /* 0x000000004f4f7220 */ /* 0x080fe20000400000 */
[----:B------:R-:W-:Y:S01]  /*5050*/  F2FP.BF16.F32.PACK_AB R67, RZ, R67 ;  /* 0x00000043ff43723e */ /* 0x000fe200000010ff */
[----:B------:R-:W-:Y:S01]  /*5060*/  FMUL R80, R80, R0 ;  /* 0x0000000050507220 */ /* 0x000fe20000400000 */
[----:B------:R-:W-:Y:S01]  /*5070*/  F2FP.BF16.F32.PACK_AB R68, RZ, R68 ;  /* 0x00000044ff44723e */ /* 0x000fe200000010ff */
[----:B------:R-:W-:Y:S01]  /*5080*/  @P1 STG.E.U16 desc[UR12][R4.64+0x12], R63 ;  /* 0x0000123f04001986 */ /* 0x000fe2000c10150c */
[----:B------:R-:W-:Y:S01]  /*5090*/  ISETP.GT.AND P1, PT, R15, 0x19, PT ;  /* 0x000000190f00780c */ /* 0x000fe20003f24270 */
[-C--:B------:R-:W-:Y:S01]  /*50a0*/  FMUL R81, R81, R0.reuse ;  /* 0x0000000051517220 */ /* 0x080fe20000400000 */
[----:B------:R-:W-:Y:S01]  /*50b0*/  F2FP.BF16.F32.PACK_AB R69, RZ, R69 ;  /* 0x00000045ff45723e */ /* 0x000fe200000010ff */
[----:B------:R-:W-:Y:S01]  /*50c0*/  @P0 STG.E.U16 desc[UR12][R2.64+0x20], R64 ;  /* 0x0000204002000986 */ /* 0x000fe2000c10150c */
[----:B------:R-:W-:Y:S01]  /*50d0*/  ISETP.GT.AND P0, PT, R16, RZ, P2 ;  /* 0x000000ff1000720c */ /* 0x000fe20001704270 */
[----:B------:R-:W-:Y:S01]  /*50e0*/  FMUL R82, R82, R0 ;  /* 0x0000000052527220 */ /* 0x000fe20000400000 */
[----:B------:R-:W-:Y:S01]  /*50f0*/  F2FP.BF16.F32.PACK_AB R70, RZ, R70 ;  /* 0x00000046ff46723e */ /* 0x000fe200000010ff */
        /* <DEDUP_REMOVED lines=10> */
[----:B------:R-:W-:Y:S01]  /*51a0*/  @P0 STG.E.U16 desc[UR12][R2.64+0x22], R65 ;  /* 0x0000224102000986 */ /* 0x000fe2000c10150c */
[----:B------:R-:W-:Y:S01]  /*51b0*/  ISETP.GT.AND P0, PT, R16, 0x8, P3 ;  /* 0x000000081000780c */ /* 0x000fe20001f04270 */
[-C--:B------:R-:W-:Y:S01]  /*51c0*/  FMUL R24, R24, R0.reuse ;  /* 0x0000000018187220 */ /* 0x080fe20000400000 */
[----:B------:R-:W-:Y:S01]  /*51d0*/  ISETP.GT.AND P5, PT, R15, 0x28, PT ;  /* 0x000000280f00780c */ /* 0x000fe20003fa4270 */
        /* <DEDUP_REMOVED lines=8> */
[-C--:B------:R-:W-:Y:S01]  /*5260*/  FMUL R29, R29, R0.reuse ;  /* 0x000000001d1d7220 */ /* 0x080fe20000400000 */
[C---:B------:R-:W-:Y:S01]  /*5270*/  ISETP.GT.AND P4, PT, R15.reuse, 0x30, PT ;  /* 0x000000300f00780c */ /* 0x040fe20003f84270 */
[----:B------:R-:W-:Y:S01]  /*5280*/  @P0 STG.E.U16 desc[UR12][R4.64+0x20], R66 ;  /* 0x0000204204000986 */ /* 0x000fe2000c10150c */
[----:B------:R-:W-:Y:S01]  /*5290*/  ISETP.GT.AND P0, PT, R16, 0x8, P2 ;  /* 0x000000081000780c */ /* 0x000fe20001704270 */
[-C--:B------:R-:W-:Y:S01]  /*52a0*/  FMUL R30, R30, R0.reuse ;  /* 0x000000001e1e7220 */ /* 0x080fe20000400000 */
[----:B------:R-:W-:Y:S01]  /*52b0*/  ISETP.GT.AND P2, PT, R15, 0x18, PT ;  /* 0x000000180f00780c */ /* 0x000fe20003f44270 */
[----:B------:R-:W-:Y:S01]  /*52c0*/  FMUL R31, R31, R0 ;  /* 0x000000001f1f7220 */ /* 0x000fe20000400000 */
[----:B------:R-:W-:Y:S01]  /*52d0*/  F2FP.BF16.F32.PACK_AB R80, RZ, R80 ;  /* 0x00000050ff50723e */ /* 0x000fe200000010ff */
        /* <DEDUP_REMOVED lines=8> */
[----:B------:R-:W-:Y:S01]  /*5360*/  @P0 STG.E.U16 desc[UR12][R4.64+0x22], R67 ;  /* 0x0000224304000986 */ /* 0x000fe2000c10150c */
[----:B------:R-:W-:Y:S01]  /*5370*/  ISETP.GT.AND P0, PT, R16, RZ, P2 ;  /* 0x000000ff1000720c */ /* 0x000fe20001704270 */
[----:B------:R-:W-:Y:S01]  /*5380*/  FMUL R36, R36, R0 ;  /* 0x0000000024247220 */ /* 0x000fe20000400000 */
[----:B------:R-:W-:Y:S01]  /*5390*/  F2FP.BF16.F32.PACK_AB R84, RZ, R84 ;  /* 0x00000054ff54723e */ /* 0x000fe200000010ff */
[-C--:B------:R-:W-:Y:S01]  /*53a0*/  FMUL R37, R37, R0.reuse ;  /* 0x0000000025257220 */ /* 0x080fe20000400000 */
[----:B------:R-:W-:Y:S01]  /*53b0*/  P2R R12, PR, RZ, 0x20 ;  /* 0x00000020ff0c7803 */ /* 0x000fe20000000000 */
        /* <DEDUP_REMOVED lines=9> */
[----:B------:R-:W-:Y:S01]  /*5450*/  ISETP.GT.AND P0, PT, R16, RZ, P1 ;  /* 0x000000ff1000720c */ /* 0x000fe20000f04270 */
        /* <DEDUP_REMOVED lines=13> */
[----:B------:R-:W-:Y:S01]  /*5530*/  ISETP.GT.AND P0, PT, R16, 0x8, P2 ;  /* 0x000000081000780c */ /* 0x000fe20001704270 */
        /* <DEDUP_REMOVED lines=17> */
[----:B------:R-:W-:-:S02]  /*5650*/  F2FP.BF16.F32.PACK_AB R36, RZ, R36 ;  /* 0x00000024ff24723e */ /* 0x000fc400000010ff */
[----:B------:R-:W-:Y:S02]  /*5660*/  F2FP.BF16.F32.PACK_AB R37, RZ, R37 ;  /* 0x00000025ff25723e */ /* 0x000fe400000010ff */
[----:B------:R-:W-:Y:S02]  /*5670*/  F2FP.BF16.F32.PACK_AB R38, RZ, R38 ;  /* 0x00000026ff26723e */ /* 0x000fe400000010ff */
[----:B------:R-:W-:Y:S02]  /*5680*/  F2FP.BF16.F32.PACK_AB R39, RZ, R39 ;  /* 0x00000027ff27723e */ /* 0x000fe400000010ff */
[----:B------:R-:W-:Y:S01]  /*5690*/  F2FP.BF16.F32.PACK_AB R40, RZ, R40 ;  /* 0x00000028ff28723e */ /* 0x000fe200000010ff */
[----:B------:R-:W-:Y:S01]  /*56a0*/  @P0 STG.E.U16 desc[UR12][R4.64+0x32], R71 ;  /* 0x0000324704000986 */ /* 0x000fe2000c10150c */
[----:B------:R-:W-:Y:S02]  /*56b0*/  ISETP.GT.AND P0, PT, R16, RZ, P2 ;  /* 0x000000ff1000720c */ /* 0x000fe40001704270 */
[----:B------:R-:W-:-:S02]  /*56c0*/  F2FP.BF16.F32.PACK_AB R41, RZ, R41 ;  /* 0x00000029ff29723e */ /* 0x000fc400000010ff */
[----:B------:R-:W-:Y:S02]  /*56d0*/  F2FP.BF16.F32.PACK_AB R42, RZ, R42 ;  /* 0x0000002aff2a723e */ /* 0x000fe400000010ff */
[----:B------:R-:W-:Y:S02]  /*56e0*/  F2FP.BF16.F32.PACK_AB R43, RZ, R43 ;  /* 0x0000002bff2b723e */ /* 0x000fe400000010ff */
[----:B------:R-:W-:Y:S02]  /*56f0*/  F2FP.BF16.F32.PACK_AB R44, RZ, R44 ;  /* 0x0000002cff2c723e */ /* 0x000fe400000010ff */
[----:B------:R-:W-:Y:S02]  /*5700*/  F2FP.BF16.F32.PACK_AB R45, RZ, R45 ;  /* 0x0000002dff2d723e */ /* 0x000fe400000010ff */
[----:B------:R-:W-:Y:S01]  /*5710*/  F2FP.BF16.F32.PACK_AB R46, RZ, R46 ;  /* 0x0000002eff2e723e */ /* 0x000fe200000010ff */
[----:B------:R-:W-:Y:S01]  /*5720*/  @P0 STG.E.U16 desc[UR12][R2.64+0x40], R72 ;  /* 0x0000404802000986 */ /* 0x000fe2000c10150c */
[----:B------:R-:W-:-:S02]  /*5730*/  ISETP.GT.AND P0, PT, R16, RZ, P1 ;  /* 0x000000ff1000720c */ /* 0x000fc40000f04270 */
[----:B------:R-:W-:Y:S02]  /*5740*/  F2FP.BF16.F32.PACK_AB R47, RZ, R47 ;  /* 0x0000002fff2f723e */ /* 0x000fe400000010ff */
[----:B------:R-:W-:Y:S02]  /*5750*/  F2FP.BF16.F32.PACK_AB R48, RZ, R48 ;  /* 0x00000030ff30723e */ /* 0x000fe400000010ff */
[----:B------:R-:W-:Y:S02]  /*5760*/  F2FP.BF16.F32.PACK_AB R49, RZ, R49 ;  /* 0x00000031ff31723e */ /* 0x000fe400000010ff */
[----:B------:R-:W-:Y:S02]  /*5770*/  F2FP.BF16.F32.PACK_AB R50, RZ, R50 ;  /* 0x00000032ff32723e */ /* 0x000fe400000010ff */
[----:B------:R-:W-:Y:S02]  /*5780*/  F2FP.BF16.F32.PACK_AB R51, RZ, R51 ;  /* 0x00000033ff33723e */ /* 0x000fe400000010ff */
[----:B------:R-:W-:Y:S01]  /*5790*/  F2FP.BF16.F32.PACK_AB R52, RZ, R52 ;  /* 0x00000034ff34723e */ /* 0x000fe200000010ff */
[----:B------:R-:W-:Y:S01]  /*57a0*/  @P0 STG.E.U16 desc[UR12][R2.64+0x42], R73 ;  /* 0x0000424902000986 */ /* 0x000fe2000c10150c */
[----:B------:R-:W-:-:S02]  /*57b0*/  ISETP.GT.AND P0, PT, R16, 0x8, P2 ;  /* 0x000000081000780c */ /* 0x000fc40001704270 */
[----:B------:R-:W-:Y:S02]  /*57c0*/  ISETP.GT.AND P2, PT, R15, 0x38, PT ;  /* 0x000000380f00780c */ /* 0x000fe40003f44270 */
[----:B------:R-:W-:Y:S02]  /*57d0*/  F2FP.BF16.F32.PACK_AB R53, RZ, R53 ;  /* 0x00000035ff35723e */ /* 0x000fe400000010ff */
[----:B------:R-:W-:-:S07]  /*57e0*/  F2FP.BF16.F32.PACK_AB R54, RZ, R54 ;  /* 0x00000036ff36723e */ /* 0x000fce00000010ff */
[----:B------:R-:W-:Y:S01]  /*57f0*/  @P0 STG.E.U16 desc[UR12][R4.64+0x40], R74 ;  /* 0x0000404a04000986 */ /* 0x000fe2000c10150c */
[----:B------:R-:W-:-:S13]  /*5800*/  ISETP.GT.AND P0, PT, R16, 0x8, P1 ;  /* 0x000000081000780c */ /* 0x000fda0000f04270 */
[----:B------:R-:W-:Y:S01]  /*5810*/  @P0 STG.E.U16 desc[UR12][R4.64+0x42], R75 ;  /* 0x0000424b04000986 */ /* 0x000fe2000c10150c */
[----:B------:R-:W-:-:S13]  /*5820*/  ISETP.GT.AND P0, PT, R16, RZ, P5 ;  /* 0x000000ff1000720c */ /* 0x000fda0002f04270 */
[----:B------:R-:W-:Y:S01]  /*5830*/  @P0 STG.E.U16 desc[UR12][R2.64+0x50], R76 ;  /* 0x0000504c02000986 */ /* 0x000fe2000c10150c */
[----:B------:R-:W-:-:S04]  /*5840*/  ISETP.GT.AND P0, PT, R15, 0x29, PT ;  /* 0x000000290f00780c */ /* 0x000fc80003f04270 */
[----:B------:R-:W-:Y:S02]  /*5850*/  ISETP.GT.AND P1, PT, R16, RZ, P0 ;  /* 0x000000ff1000720c */ /* 0x000fe40000724270 */
[----:B------:R-:W-:-:S11]  /*5860*/  P2R R13, PR, RZ, 0x1 ;  /* 0x00000001ff0d7803 */ /* 0x000fd60000000000 */
[----:B------:R-:W-:Y:S01]  /*5870*/  @P1 STG.E.U16 desc[UR12][R2.64+0x52], R77 ;  /* 0x0000524d02001986 */ /* 0x000fe2000c10150c */
[----:B------:R-:W-:-:S13]  /*5880*/  ISETP.GT.AND P1, PT, R16, 0x8, P5 ;  /* 0x000000081000780c */ /* 0x000fda0002f24270 */
[----:B------:R-:W-:Y:S01]  /*5890*/  @P1 STG.E.U16 desc[UR12][R4.64+0x50], R78 ;  /* 0x0000504e04001986 */ /* 0x000fe2000c10150c */
[C---:B------:R-:W-:Y:S02]  /*58a0*/  ISETP.GT.AND P1, PT, R16.reuse, 0x8, P0 ;  /* 0x000000081000780c */ /* 0x040fe40000724270 */
[----:B------:R-:W-:-:S11]  /*58b0*/  ISETP.GT.AND P0, PT, R16, 0x8, P2 ;  /* 0x000000081000780c */ /* 0x000fd60001704270 */
[----:B------:R-:W-:Y:S01]  /*58c0*/  @P1 STG.E.U16 desc[UR12][R4.64+0x52], R79 ;  /* 0x0000524f04001986 */ /* 0x000fe2000c10150c */
[----:B------:R-:W-:-:S13]  /*58d0*/  ISETP.GT.AND P1, PT, R16, RZ, P4 ;  /* 0x000000ff1000720c */ /* 0x000fda0002724270 */
[----:B------:R-:W-:Y:S01]  /*58e0*/  @P1 STG.E.U16 desc[UR12][R2.64+0x60], R80 ;  /* 0x0000605002001986 */ /* 0x000fe2000c10150c */
[----:B------:R-:W-:-:S13]  /*58f0*/  ISETP.GT.AND P1, PT, R16, RZ, P3 ;  /* 0x000000ff1000720c */ /* 0x000fda0001f24270 */
[----:B------:R-:W-:Y:S01]  /*5900*/  @P1 STG.E.U16 desc[UR12][R2.64+0x62], R81 ;  /* 0x0000625102001986 */ /* 0x000fe2000c10150c */
[----:B------:R-:W-:-:S13]  /*5910*/  ISETP.GT.AND P1, PT, R16, 0x8, P4 ;  /* 0x000000081000780c */ /* 0x000fda0002724270 */
[----:B------:R-:W-:Y:S01]  /*5920*/  @P1 STG.E.U16 desc[UR12][R4.64+0x60], R82 ;  /* 0x0000605204001986 */ /* 0x000fe2000c10150c */
[----:B------:R-:W-:-:S13]  /*5930*/  ISETP.GT.AND P1, PT, R16, 0x8, P3 ;  /* 0x000000081000780c */ /* 0x000fda0001f24270 */
[----:B------:R-:W-:Y:S01]  /*5940*/  @P1 STG.E.U16 desc[UR12][R4.64+0x62], R83 ;  /* 0x0000625304001986 */ /* 0x000fe2000c10150c */
[----:B------:R-:W-:-:S05]  /*5950*/  IADD3 R10, P1, R17, R4, RZ ;  /* 0x00000004110a7210 */ /* 0x000fca0007f3e0ff */
[----:B------:R-:W-:Y:S01]  /*5960*/  IMAD.X R11, R9, 0x1, R5, P1 ;  /* 0x00000001090b7824 */ /* 0x000fe200008e0605 */
[----:B------:R-:W-:-:S13]  /*5970*/  ISETP.GT.AND P1, PT, R16, RZ, P2 ;  /* 0x000000ff1000720c */ /* 0x000fda0001724270 */
[----:B------:R-:W-:Y:S01]  /*5980*/  @P1 STG.E.U16 desc[UR12][R2.64+0x70], R84 ;  /* 0x0000705402001986 */ /* 0x000fe2000c10150c */
[----:B------:R-:W-:-:S05]  /*5990*/  IADD3 R8, P1, R17, R2, RZ ;  /* 0x0000000211087210 */ /* 0x000fca0007f3e0ff */
[----:B------:R-:W-:Y:S01]  /*59a0*/  IMAD.X R9, R9, 0x1, R3, P1 ;  /* 0x0000000109097824 */ /* 0x000fe200008e0603 */
[----:B------:R-:W-:-:S04]  /*59b0*/  ISETP.GT.AND P1, PT, R15, 0x39, PT ;  /* 0x000000390f00780c */ /* 0x000fc80003f24270 */
[----:B------:R-:W-:-:S13]  /*59c0*/  ISETP.GT.AND P5, PT, R16, RZ, P1 ;  /* 0x000000ff1000720c */ /* 0x000fda0000fa4270 */
[----:B------:R0:W-:Y:S01]  /*59d0*/  @P5 STG.E.U16 desc[UR12][R2.64+0x72], R85 ;  /* 0x0000725502005986 */ /* 0x0001e2000c10150c */
[----:B------:R-:W-:-:S03]  /*59e0*/  ISETP.GT.AND P5, PT, R15, RZ, PT ;  /* 0x000000ff0f00720c */ /* 0x000fc60003fa4270 */
[----:B------:R-:W-:Y:S01]  /*59f0*/  @P0 STG.E.U16 desc[UR12][R4.64+0x70], R86 ;  /* 0x0000705604000986 */ /* 0x000fe2000c10150c */
[----:B------:R-:W-:-:S13]  /*5a00*/  ISETP.GT.AND P0, PT, R16, 0x8, P1 ;  /* 0x000000081000780c */ /* 0x000fda0000f04270 */
[----:B------:R-:W-:Y:S01]  /*5a10*/  @P0 STG.E.U16 desc[UR12][R4.64+0x72], R87 ;  /* 0x0000725704000986 */ /* 0x000fe2000c10150c */
[C---:B------:R-:W-:Y:S02]  /*5a20*/  ISETP.GT.AND P0, PT, R16.reuse, 0x40, P5 ;  /* 0x000000401000780c */ /* 0x040fe40002f04270 */
[----:B------:R-:W-:-:S11]  /*5a30*/  ISETP.GT.AND P5, PT, R16, 0x48, P5 ;  /* 0x000000481000780c */ /* 0x000fd60002fa4270 */
[----:B------:R-:W-:Y:S01]  /*5a40*/  @P0 STG.E.U16 desc[UR12][R8.64], R24 ;  /* 0x0000001808000986 */ /* 0x000fe2000c10150c */
[C---:B------:R-:W-:Y:S02]  /*5a50*/  ISETP.GT.AND P0, PT, R16.reuse, 0x40, P6 ;  /* 0x000000401000780c */ /* 0x040fe40003704270 */
[----:B------:R-:W-:-:S11]  /*5a60*/  ISETP.GT.AND P6, PT, R16, 0x48, P6 ;  /* 0x000000481000780c */ /* 0x000fd600037c4270 */
[----:B0-----:R-:W-:Y:S02]  /*5a70*/  @P0 IMAD.MOV.U32 R2, RZ, RZ, R8 ;  /* 0x000000ffff020224 */ /* 0x001fe400078e0008 */
[----:B------:R-:W-:-:S05]  /*5a80*/  @P0 IMAD.MOV.U32 R3, RZ, RZ, R9 ;  /* 0x000000ffff030224 */ /* 0x000fca00078e0009 */
[----:B------:R0:W-:Y:S01]  /*5a90*/  @P0 STG.E.U16 desc[UR12][R2.64+0x2], R25 ;  /* 0x0000021902000986 */ /* 0x0001e2000c10150c */
[----:B------:R-:W-:-:S03]  /*5aa0*/  ISETP.NE.AND P0, PT, R13, RZ, PT ;  /* 0x000000ff0d00720c */ /* 0x000fc60003f05270 */
[----:B------:R-:W-:Y:S01]  /*5ab0*/  @P5 STG.E.U16 desc[UR12][R10.64], R26 ;  /* 0x0000001a0a005986 */ /* 0x000fe2000c10150c */
[----:B------:R-:W-:-:S03]  /*5ac0*/  ISETP.NE.AND P5, PT, R12, RZ, PT ;  /* 0x000000ff0c00720c */ /* 0x000fc60003fa5270 */
[----:B------:R-:W-:Y:S01]  /*5ad0*/  @P6 STG.E.U16 desc[UR12][R10.64+0x2], R27 ;  /* 0x0000021b0a006986 */ /* 0x000fe2000c10150c */
[----:B------:R-:W-:-:S04]  /*5ae0*/  ISETP.GT.AND P6, PT, R15, 0x8, PT ;  /* 0x000000080f00780c */ /* 0x000fc80003fc4270 */
[----:B------:R-:W-:-:S13]  /*5af0*/  ISETP.GT.AND P6, PT, R16, 0x40, P6 ;  /* 0x000000401000780c */ /* 0x000fda00037c4270 */
[----:B0-----:R-:W-:Y:S02]  /*5b00*/  @P6 IMAD.MOV.U32 R2, RZ, RZ, R8 ;  /* 0x000000ffff026224 */ /* 0x001fe400078e0008 */
[----:B------:R-:W-:-:S05]  /*5b10*/  @P6 IMAD.MOV.U32 R3, RZ, RZ, R9 ;  /* 0x000000ffff036224 */ /* 0x000fca00078e0009 */
[----:B------:R0:W-:Y:S01]  /*5b20*/  @P6 STG.E.U16 desc[UR12][R2.64+0x10], R28 ;  /* 0x0000101c02006986 */ /* 0x0001e2000c10150c */
[----:B------:R-:W-:-:S04]  /*5b30*/  ISETP.GT.AND P6, PT, R15, 0x9, PT ;  /* 0x000000090f00780c */ /* 0x000fc80003fc4270 */
[----:B------:R-:W-:-:S13]  /*5b40*/  ISETP.GT.AND P6, PT, R16, 0x40, P6 ;  /* 0x000000401000780c */ /* 0x000fda00037c4270 */
[----:B0-----:R-:W-:Y:S02]  /*5b50*/  @P6 IMAD.MOV.U32 R2, RZ, RZ, R8 ;  /* 0x000000ffff026224 */ /* 0x001fe400078e0008 */
[----:B------:R-:W-:-:S05]  /*5b60*/  @P6 IMAD.MOV.U32 R3, RZ, RZ, R9 ;  /* 0x000000ffff036224 */ /* 0x000fca00078e0009 */
[----:B------:R0:W-:Y:S01]  /*5b70*/  @P6 STG.E.U16 desc[UR12][R2.64+0x12], R29 ;  /* 0x0000121d02006986 */ /* 0x0001e2000c10150c */
[----:B------:R-:W-:-:S04]  /*5b80*/  ISETP.GT.AND P6, PT, R15, 0x8, PT ;  /* 0x000000080f00780c */ /* 0x000fc80003fc4270 */
[----:B------:R-:W-:-:S13]  /*5b90*/  ISETP.GT.AND P6, PT, R16, 0x48, P6 ;  /* 0x000000481000780c */ /* 0x000fda00037c4270 */
        /* <DEDUP_REMOVED lines=66> */
[C---:B------:R-:W-:Y:S02]  /*5fc0*/  ISETP.GT.AND P6, PT, R16.reuse, 0x40, P5 ;  /* 0x000000401000780c */ /* 0x040fe40002fc4270 */
[----:B------:R-:W-:-:S11]  /*5fd0*/  ISETP.GT.AND P5, PT, R16, 0x48, P5 ;  /* 0x000000481000780c */ /* 0x000fd60002fa4270 */
        /* <DEDUP_REMOVED lines=9> */
[----:B------:R-:W-:Y:S01]  /*6070*/  ISETP.GT.AND P4, PT, R16, 0x48, P4 ;  /* 0x000000481000780c */ /* 0x000fe20002784270 */
        /* <DEDUP_REMOVED lines=17> */
[----:B------:R0:W-:Y:S02]  /*6190*/  @P0 STG.E.U16 desc[UR12][R2.64+0x62], R49 ;  /* 0x0000623102000986 */ /* 0x0001e4000c10150c */
        /* <DEDUP_REMOVED lines=8> */
[----:B------:R0:W-:Y:S04]  /*6220*/  @P6 STG.E.U16 desc[UR12][R2.64+0x70], R52 ;  /* 0x0000703402006986 */ /* 0x0001e8000c10150c */
[----:B------:R1:W-:Y:S01]  /*6230*/  @P5 STG.E.U16 desc[UR12][R8.64+0x72], R53 ;  /* 0x0000723508005986 */ /* 0x0003e2000c10150c */
[----:B0-----:R-:W-:Y:S02]  /*6240*/  @P2 IMAD.MOV.U32 R2, RZ, RZ, R6 ;  /* 0x000000ffff022224 */ /* 0x001fe400078e0006 */
[----:B------:R-:W-:-:S05]  /*6250*/  @P2 IMAD.MOV.U32 R3, RZ, RZ, R7 ;  /* 0x000000ffff032224 */ /* 0x000fca00078e0007 */
[----:B------:R1:W-:Y:S01]  /*6260*/  @P2 STG.E.U16 desc[UR12][R2.64+0x70], R54 ;  /* 0x0000703602002986 */ /* 0x0003e2000c10150c */
[----:B------:R-:W-:Y:S05]  /*6270*/  @!P1 EXIT ;  /* 0x000000000000994d */ /* 0x000fea0003800000 */
[----:B------:R-:W-:-:S05]  /*6280*/  F2FP.BF16.F32.PACK_AB R0, RZ, R0 ;  /* 0x00000000ff00723e */ /* 0x000fca00000010ff */
[----:B------:R-:W-:Y:S01]  /*6290*/  STG.E.U16 desc[UR12][R6.64+0x72], R0 ;  /* 0x0000720006007986 */ /* 0x000fe2000c10150c */
[----:B------:R-:W-:Y:S05]  /*62a0*/  EXIT ;  /* 0x000000000000794d */ /* 0x000fea0003800000 */
.L_x_14:
[----:B------:R-:W-:-:S13]  /*62b0*/  ISETP.NE.AND P0, PT, R8, RZ, PT ;  /* 0x000000ff0800720c */ /* 0x000fda0003f05270 */
[----:B------:R-:W-:Y:S05]  /*62c0*/  @P0 EXIT ;  /* 0x000000000000094d */ /* 0x000fea0003800000 */
[----:B------:R-:W-:-:S13]  /*62d0*/  ELECT P0, URZ, PT ;  /* 0x00000000003f782f */ /* 0x000fda0003800000 */
[----:B------:R-:W-:Y:S05]  /*62e0*/  @!P0 BRA `(.L_x_151) ;  /* 0x0000000800108947 */ /* 0x000fea0003800000 */
[----:B------:R-:W-:-:S13]  /*62f0*/  ISETP.GE.AND P0, PT, R5, 0x1, PT ;  /* 0x000000010500780c */ /* 0x000fda0003f06270 */
[----:B------:R-:W-:Y:S05]  /*6300*/  @!P0 BRA `(.L_x_151) ;  /* 0x0000000800088947 */ /* 0x000fea0003800000 */
[----:B------:R-:W2:Y:S01]  /*6310*/  S2R R4, SR_CgaCtaId ;  /* 0x0000000000047919 */ /* 0x000ea20000008800 */
[----:B------:R-:W-:Y:S01]  /*6320*/  IMAD.SHL.U32 R22, R11, 0x80, RZ ;  /* 0x000000800b167824 */ /* 0x000fe200078e00ff */
[----:B------:R-:W-:Y:S01]  /*6330*/  ULDC UR4, c[0x0][0x384] ;  /* 0x0000e10000047ab9 */ /* 0x000fe20000000800 */
[----:B------:R-:W-:Y:S01]  /*6340*/  LOP3.LUT P0, RZ, R10, 0x1f, RZ, 0xc0, !PT ;  /* 0x0000001f0aff7812 */ /* 0x000fe2000780c0ff */
[----:B------:R-:W-:Y:S01]  /*6350*/  ULDC UR5, c[0x0][0x388] ;  /* 0x0000e20000057ab9 */ /* 0x000fe20000000800 */
[----:B------:R-:W-:Y:S01]  /*6360*/  ISETP.NE.AND P1, PT, R17, RZ, PT ;  /* 0x000000ff1100720c */ /* 0x000fe20003f25270 */
[----:B------:R-:W-:Y:S01]  /*6370*/  VIADD R24, R5, 0x1 ;  /* 0x0000000105187836 */ /* 0x000fe20000000000 */
[----:B------:R-:W-:Y:S01]  /*6380*/  ISETP.NE.OR P0, PT, R17, RZ, !P0 ;  /* 0x000000ff1100720c */ /* 0x000fe20004705670 */
[----:B0-----:R-:W-:Y:S01]  /*6390*/  IMAD.MOV.U32 R6, RZ, RZ, 0x1 ;  /* 0x00000001ff067424 */ /* 0x001fe200078e00ff */
[----:B------:R-:W-:Y:S01]  /*63a0*/  LOP3.LUT R23, R3, 0x2, RZ, 0xfc, !PT ;  /* 0x0000000203177812 */ /* 0x000fe200078efcff */
[----:B------:R-:W-:Y:S01]  /*63b0*/  IMAD.MOV.U32 R7, RZ, RZ, RZ ;  /* 0x000000ffff077224 */ /* 0x000fe200078e00ff */
[----:B------:R-:W-:-:S02]  /*63c0*/  CS2R R8, SRZ ;  /* 0x0000000000087805 */ /* 0x000fc4000001ff00 */
[----:B------:R-:W-:Y:S01]  /*63d0*/  CS2R R10, SRZ ;  /* 0x00000000000a7805 */ /* 0x000fe2000001ff00 */
[----:B--2--5:R-:W-:-:S05]  /*63e0*/  IMAD.SHL.U32 R0, R4, 0x20, RZ ;  /* 0x0000002004007824 */ /* 0x024fca00078e00ff */
[----:B------:R-:W-:-:S05]  /*63f0*/  LOP3.LUT R0, R0, 0x20, RZ, 0xc0, !PT ;  /* 0x0000002000007812 */ /* 0x000fca00078ec0ff */
[----:B------:R-:W-:Y:S02]  /*6400*/  IMAD R2, R13, 0x40, R0 ;  /* 0x000000400d027824 */ /* 0x000fe400078e0200 */
[----:B------:R-:W-:Y:S02]  /*6410*/  IMAD.SHL.U32 R0, R4, 0x400, RZ ;  /* 0x0000040004007824 */ /* 0x000fe400078e00ff */
[----:B------:R-:W-:-:S03]  /*6420*/  IMAD.HI.U32 R4, R22, UR4, RZ ;  /* 0x0000000416047c27 */ /* 0x000fc6000f8e00ff */
[----:B------:R-:W-:Y:S02]  /*6430*/  LOP3.LUT R0, R0, 0x400, RZ, 0xc0, !PT ;  /* 0x0000040000007812 */ /* 0x000fe400078ec0ff */
[----:B------:R-:W-:-:S07]  /*6440*/  SHF.R.U32.HI R4, RZ, UR5, R4 ;  /* 0x00000005ff047c19 */ /* 0x000fce0008011604 */
.L_x_155:
[----:B------:R-:W4:Y:S01]  /*6450*/  S2R R13, SR_CgaCtaId ;  /* 0x00000000000d7919 */ /* 0x000f220000008800 */
[----:B------:R-:W-:-:S04]  /*6460*/  MOV R12, 0x400 ;  /* 0x00000400000c7802 */ /* 0x000fc80000000f00 */
[----:B----4-:R-:W-:Y:S02]  /*6470*/  LEA R14, R13, R12, 0x18 ;  /* 0x0000000c0d0e7211 */ /* 0x010fe400078ec0ff */
[----:B------:R-:W-:-:S03]  /*6480*/  SHF.L.U32 R12, R6, 0x1f, RZ ;  /* 0x0000001f060c7819 */ /* 0x000fc600000006ff */
[----:B------:R-:W-:-:S07]  /*6490*/  IMAD R13, R7, 0x8, R14 ;  /* 0x00000008070d7824 */ /* 0x000fce00078e020e */
.L_x_152:
[----:B0-----:R0:W1:Y:S02]  /*64a0*/  SYNCS.PHASECHK.TRANS64.TRYWAIT P2, [R13+URZ+0x36090], R12 ;  /* 0x0360900c0d0075a7 */ /* 0x001064000804017f */
[----:B-1----:R-:W-:Y:S05]  /*64b0*/  @!P2 NANOSLEEP.SYNCS 0x989680 ;  /* 0x009896800000a95d */ /* 0x002fea0003900000 */
[----:B------:R-:W1:Y:S02]  /*64c0*/  @!P2 SYNCS.PHASECHK.TRANS64 P2, [R13+URZ+0x36090], R12 ;  /* 0x0360900c0d00a5a7 */ /* 0x000e64000804007f */
[----:B-1----:R-:W-:Y:S05]  /*64d0*/  @!P2 BRA `(.L_x_152) ;  /* 0xfffffffc00f0a947 */ /* 0x002fea000383ffff */
[----:B0-----:R-:W0:Y:S02]  /*64e0*/  @!P1 LDC R12, c[0x0][0x580] ;  /* 0x00016000ff0c9b82 */ /* 0x001e240000000800 */
[----:B0-----:R0:W-:Y:S02]  /*64f0*/  @!P1 SYNCS.ARRIVE.TRANS64 RZ, [R13+URZ+0x36000], R12 ;  /* 0x0360000c0dff99a7 */ /* 0x0011e4000800003f */
[----:B0-----:R-:W-:-:S04]  /*6500*/  PRMT R12, R23, 0x9910, RZ ;  /* 0x00009910170c7816 */ /* 0x001fc800000000ff */
[----:B------:R-:W-:-:S13]  /*6510*/  ISETP.NE.AND P2, PT, R12, 0x2, PT ;  /* 0x000000020c00780c */ /* 0x000fda0003f45270 */
[----:B------:R-:W-:Y:S05]  /*6520*/  @P2 BRA `(.L_x_153) ;  /* 0x0000000000042947 */ /* 0x000fea0003800000 */
[----:B------:R-:W-:Y:S01]  /*6530*/  BPT.TRAP 0x1 ;  /* 0x000000040000795c */ /* 0x000fe20000300000 */
.L_x_153:
[----:B------:R-:W-:Y:S05]  /*6540*/  @P0 BRA `(.L_x_154) ;  /* 0x0000000000040947 */ /* 0x000fea0003800000 */
[----:B------:R-:W-:Y:S01]  /*6550*/  BPT.TRAP 0x1 ;  /* 0x000000040000795c */ /* 0x000fe20000300000 */
.L_x_154:
[----:B---3--:R-:W0:Y:S01]  /*6560*/  LDC R15, c[0x0][0x380] ;  /* 0x0000e000ff0f7b82 */ /* 0x008e220000000800 */
[----:B------:R-:W-:Y:S01]  /*6570*/  R2UR UR4, R4 ;  /* 0x00000000040472ca */ /* 0x000fe200000e0000 */
[----:B------:R-:W-:Y:S01]  /*6580*/  ULDC UR24, c[0x0][0x38c] ;  /* 0x0000e30000187ab9 */ /* 0x000fe20000000800 */
[----:B------:R-:W-:Y:S01]  /*6590*/  R2UR UR13, R22 ;  /* 0x00000000160d72ca */ /* 0x000fe200000e0000 */
[----:B------:R-:W-:Y:S01]  /*65a0*/  UISETP.NE.AND UP0, UPT, UR24, 0x1, UPT ;  /* 0x000000011800788c */ /* 0x000fe2000bf05270 */
[----:B------:R-:W-:Y:S01]  /*65b0*/  R2UR UR17, R13 ;  /* 0x000000000d1172ca */ /* 0x000fe200000e0000 */
[----:B------:R-:W-:Y:S01]  /*65c0*/  ULDC UR12, c[0x0][0x3ec] ;  /* 0x0000fb00000c7ab9 */ /* 0x000fe20000000800 */
[----:B------:R-:W-:Y:S01]  /*65d0*/  R2UR UR10, R14 ;  /* 0x000000000e0a72ca */ /* 0x000fe200000e0000 */
[----:B------:R-:W1:Y:S01]  /*65e0*/  LDC.64 R16, c[0x0][0x3f8] ;  /* 0x0000fe00ff107b82 */ /* 0x000e620000000a00 */
[----:B------:R-:W-:Y:S01]  /*65f0*/  R2UR UR16, R7 ;  /* 0x00000000071072ca */ /* 0x000fe200000e0000 */
[----:B------:R-:W-:Y:S01]  /*6600*/  VIADD R24, R24, 0xffffffff ;  /* 0xffffffff18187836 */ /* 0x000fe20000000000 */
[----:B------:R-:W-:Y:S01]  /*6610*/  R2UR UR18, R10 ;  /* 0x000000000a1272ca */ /* 0x000fe200000e0000 */
[----:B------:R-:W-:Y:S01]  /*6620*/  ULDC.64 UR28, c[0x0][0x198] ;  /* 0x00006600001c7ab9 */ /* 0x000fe20000000a00 */
[----:B------:R-:W-:Y:S01]  /*6630*/  ULDC.64 UR20, c[0x0][0x3f0] ;  /* 0x0000fc0000147ab9 */ /* 0x000fe20000000a00 */
[----:B------:R-:W-:Y:S01]  /*6640*/  UMOV UR31, 0x30000 ;  /* 0x00030000001f7882 */ /* 0x000fe20000000000 */
[----:B------:R-:W-:Y:S01]  /*6650*/  @UP0 ULDC.64 UR8, c[0x0][0x390] ;  /* 0x0000e40000080ab9 */ /* 0x000fe20000000a00 */
[----:B------:R-:W1:Y:S01]  /*6660*/  LDC.64 R18, c[0x0][0x3d0] ;  /* 0x0000f400ff127b82 */ /* 0x000e620000000a00 */
[----:B------:R-:W-:Y:S01]  /*6670*/  ISETP.GT.AND P6, PT, R24, 0x1, PT ;  /* 0x000000011800780c */ /* 0x000fe20003fc4270 */
[----:B------:R-:W-:Y:S01]  /*6680*/  UIADD3 UR17, UR17, 0x36000, URZ ;  /* 0x0003600011117890 */ /* 0x000fe2000fffe03f */
[----:B------:R-:W-:Y:S01]  /*6690*/  UMOV UR26, 0x0 ;  /* 0x00000000001a7882 */ /* 0x000fe20000000000 */
[----:B------:R-:W-:-:S02]  /*66a0*/  UMOV UR27, 0x10000000 ;  /* 0x10000000001b7882 */ /* 0x000fc40000000000 */
[----:B------:R-:W-:Y:S01]  /*66b0*/  ULEA UR16, UR16, UR10, 0xd ;  /* 0x0000000a10107291 */ /* 0x000fe2000f8e683f */
[----:B0-----:R-:W-:Y:S01]  /*66c0*/  ISETP.NE.AND P2, PT, R15, 0x1, PT ;  /* 0x000000010f00780c */ /* 0x001fe20003f45270 */
[----:B------:R-:W0:Y:S01]  /*66d0*/  LDC R20, c[0x0][0x400] ;  /* 0x00010000ff147b82 */ /* 0x000e220000000800 */
[----:B------:R-:W-:-:S11]  /*66e0*/  USHF.L.U32 UR18, UR18, 0x5, URZ ;  /* 0x0000000512127899 */ /* 0x000fd6000800063f */
[----:B------:R-:W-:Y:S01]  /*66f0*/  @P2 IMAD.U32 R12, RZ, RZ, UR4 ;  /* 0x00000004ff0c2e24 */ /* 0x000fe2000f8e00ff */
[----:B------:R-:W-:Y:S01]  /*6700*/  ULDC.64 UR4, c[0x0][0x3c8] ;  /* 0x0000f20000047ab9 */ /* 0x000fe20000000a00 */
[----:B-1----:R-:W-:-:S03]  /*6710*/  IMAD R13, R9, R18, R17 ;  /* 0x00000012090d7224 */ /* 0x002fc600078e0211 */
[----:B------:R-:W-:Y:S01]  /*6720*/  @P2 R2UR UR13, R12 ;  /* 0x000000000c0d22ca */ /* 0x000fe200000e0000 */
[C---:B------:R-:W-:Y:S02]  /*6730*/  IMAD R12, R7.reuse, 0x800, R0 ;  /* 0x00000800070c7824 */ /* 0x040fe400078e0200 */
[----:B------:R-:W-:Y:S02]  /*6740*/  VIADD R7, R7, 0x1 ;  /* 0x0000000107077836 */ /* 0x000fe40000000000 */
[----:B------:R-:W-:Y:S02]  /*6750*/  IMAD R21, R12, 0x2, R14 ;  /* 0x000000020c157824 */ /* 0x000fe400078e020e */
[----:B------:R-:W-:Y:S01]  /*6760*/  IMAD R12, R11, UR5, R16 ;  /* 0x000000050b0c7c24 */ /* 0x000fe2000f8e0210 */
[----:B------:R-:W-:Y:S01]  /*6770*/  ULDC UR5, c[0x0][0x398] ;  /* 0x0000e60000057ab9 */ /* 0x000fe20000000800 */
[----:B------:R-:W1:Y:S01]  /*6780*/  LDC.64 R16, c[0x0][0x3e0] ;  /* 0x0000f800ff107b82 */ /* 0x000e620000000a00 */
[----:B------:R-:W-:Y:S01]  /*6790*/  VIADD R14, R10, 0x1 ;  /* 0x000000010a0e7836 */ /* 0x000fe20000000000 */
[----:B------:R-:W-:Y:S01]  /*67a0*/  R2UR UR23, R21 ;  /* 0x00000000151772ca */ /* 0x000fe200000e0000 */
[----:B------:R-:W-:Y:S01]  /*67b0*/  IMAD.U32 R13, R13, 0x20, R12 ;  /* 0x000000200d0d7824 */ /* 0x000fe200078e000c */
[----:B------:R-:W-:Y:S01]  /*67c0*/  UIMAD.WIDE.U32 UR6, UR13, UR8, URZ ;  /* 0x000000080d0672a5 */ /* 0x000fe2000f8e003f */
[----:B0-----:R-:W-:Y:S01]  /*67d0*/  IMAD R10, R8, R19, R20 ;  /* 0x00000013080a7224 */ /* 0x001fe200078e0214 */
[----:B------:R-:W-:Y:S01]  /*67e0*/  ISETP.NE.AND P2, PT, R14, UR15, PT ;  /* 0x0000000f0e007c0c */ /* 0x000fe2000bf45270 */
[----:B------:R-:W-:Y:S01]  /*67f0*/  UIADD3 UR6, -UR13, URZ, URZ ;  /* 0x0000003f0d067290 */ /* 0x000fe2000fffe13f */
[----:B------:R-:W-:Y:S01]  /*6800*/  ISETP.NE.AND P5, PT, R7, 0x12, PT ;  /* 0x000000120700780c */ /* 0x000fe20003fa5270 */
[----:B------:R-:W-:Y:S01]  /*6810*/  UMOV UR14, UR13 ;  /* 0x0000000d000e7c82 */ /* 0x000fe20008000000 */
[----:B------:R-:W-:Y:S01]  /*6820*/  @UP0 USHF.R.U32.HI UR14, URZ, UR9, UR7 ;  /* 0x000000093f0e0299 */ /* 0x000fe20008011607 */
[----:B------:R-:W-:Y:S01]  /*6830*/  IMAD.U32 R10, R10, 0x400, R13 ;  /* 0x000004000a0a7824 */ /* 0x000fe200078e000d */
[----:B------:R-:W-:Y:S01]  /*6840*/  UISETP.NE.AND UP0, UPT, UR5, 0x1, UPT ;  /* 0x000000010500788c */ /* 0x000fe2000bf05270 */
[----:B------:R-:W-:Y:S01]  /*6850*/  IMAD R12, R15, UR6, R22 ;  /* 0x000000060f0c7c24 */ /* 0x000fe2000f8e0216 */
[----:B------:R-:W-:Y:S01]  /*6860*/  ULDC.64 UR8, c[0x0][0x3c0] ;  /* 0x0000f00000087ab9 */ /* 0x000fe20000000a00 */
[----:B------:R-:W-:Y:S01]  /*6870*/  VIADD R15, R11, 0x1 ;  /* 0x000000010b0f7836 */ /* 0x000fe20000000000 */
[----:B------:R-:W-:Y:S01]  /*6880*/  R2UR UR25, R10 ;  /* 0x000000000a1972ca */ /* 0x000fe200000e0000 */
[----:B------:R-:W-:Y:S01]  /*6890*/  UMOV UR22, UR14 ;  /* 0x0000000e00167c82 */ /* 0x000fe20008000000 */
[----:B------:R-:W-:Y:S01]  /*68a0*/  R2UR UR19, R12 ;  /* 0x000000000c1372ca */ /* 0x000fe200000e0000 */
[----:B------:R-:W-:Y:S01]  /*68b0*/  @P2 IMAD.MOV R15, RZ, RZ, R11 ;  /* 0x000000ffff0f2224 */ /* 0x000fe200078e020b */
[----:B------:R-:W-:Y:S01]  /*68c0*/  UIADD3 UR7, -UR14, URZ, URZ ;  /* 0x0000003f0e077290 */ /* 0x000fe2000fffe13f */
[----:B------:R-:W-:Y:S01]  /*68d0*/  VIADD R12, R9, 0x1 ;  /* 0x00000001090c7836 */ /* 0x000fe20000000000 */
[----:B------:R-:W-:Y:S01]  /*68e0*/  UIADD3 UR6, UP1, UR28, 0xf0, URZ ;  /* 0x000000f01c067890 */ /* 0x000fe2000ff3e03f */
[----:B------:R-:W-:Y:S01]  /*68f0*/  VIADD R13, R8, 0x1 ;  /* 0x00000001080d7836 */ /* 0x000fe20000000000 */
[----:B-1----:R-:W-:Y:S01]  /*6900*/  ISETP.NE.AND P3, PT, R15, R16, PT ;  /* 0x000000100f00720c */ /* 0x002fe20003f65270 */
[----:B------:R-:W-:Y:S01]  /*6910*/  @UP0 ULDC UR10, c[0x0][0x39c] ;  /* 0x0000e700000a0ab9 */ /* 0x000fe20000000800 */
[----:B------:R-:W-:Y:S01]  /*6920*/  @UP0 ULDC UR30, c[0x0][0x3a0] ;  /* 0x0000e800001e0ab9 */ /* 0x000fe20000000800 */
[----:B------:R-:W-:Y:S01]  /*6930*/  UIMAD.WIDE.U32 UR10, UR14, UR10, URZ ;  /* 0x0000000a0e0a72a5 */ /* 0x000fe2000f8e003f */
[----:B------:R-:W-:Y:S01]  /*6940*/  SEL R10, R14, RZ, P2 ;  /* 0x000000ff0e0a7207 */ /* 0x000fe20001000000 */
[----:B------:R-:W-:Y:S01]  /*6950*/  UIMAD UR7, UR24, UR7, UR13 ;  /* 0x00000007180772a4 */ /* 0x000fe2000f8e020d */
[----:B------:R-:W-:Y:S01]  /*6960*/  R2UR UR13, R9 ;  /* 0x00000000090d72ca */ /* 0x000fe200000e0000 */
[----:B------:R-:W-:Y:S01]  /*6970*/  @UP0 USHF.R.U32.HI UR22, URZ, UR30, UR11 ;  /* 0x0000001e3f160299 */ /* 0x000fe2000801160b */
[----:B------:R-:W-:Y:S01]  /*6980*/  SEL R7, R7, RZ, P5 ;  /* 0x000000ff07077207 */ /* 0x000fe20002800000 */
[----:B------:R-:W-:Y:S01]  /*6990*/  UIMAD UR19, UR19, UR8, UR12 ;  /* 0x00000008131372a4 */ /* 0x000fe2000f8e020c */
[----:B------:R-:W-:Y:S01]  /*69a0*/  R2UR UR12, R11 ;  /* 0x000000000b0c72ca */ /* 0x000fe200000e0000 */
[----:B------:R-:W-:Y:S01]  /*69b0*/  UIADD3 UR8, -UR22, URZ, URZ ;  /* 0x0000003f16087290 */ /* 0x000fe2000fffe13f */
[----:B------:R-:W-:Y:S01]  /*69c0*/  R2UR UR11, R2 ;  /* 0x00000000020b72ca */ /* 0x000fe200000e0000 */
[----:B------:R-:W-:Y:S01]  /*69d0*/  @P3 IMAD.MOV R12, RZ, RZ, R9 ;  /* 0x000000ffff0c3224 */ /* 0x000fe200078e0209 */
[----:B------:R-:W-:Y:S01]  /*69e0*/  UIADD3 UR28, UP2, UR28, 0x270, URZ ;  /* 0x000002701c1c7890 */ /* 0x000fe2000ff5e03f */
[----:B------:R-:W-:Y:S01]  /*69f0*/  SEL R9, RZ, 0x1, P5 ;  /* 0x00000001ff097807 */ /* 0x000fe20002800000 */
[----:B------:R-:W-:Y:S01]  /*6a00*/  UIMAD UR5, UR5, UR8, UR14 ;  /* 0x00000008050572a4 */ /* 0x000fe2000f8e020e */
[----:B------:R-:W-:Y:S01]  /*6a10*/  R2UR UR14, R8 ;  /* 0x00000000080e72ca */ /* 0x000fe200000e0000 */
[----:B------:R-:W-:Y:S01]  /*6a20*/  UIMAD UR20, UR7, UR9, UR20 ;  /* 0x00000009071472a4 */ /* 0x000fe2000f8e0214 */
[----:B------:R-:W-:Y:S01]  /*6a30*/  ISETP.NE.AND P4, PT, R12, R17, PT ;  /* 0x000000110c00720c */ /* 0x000fe20003f85270 */
[----:B------:R-:W-:Y:S01]  /*6a40*/  UIMAD UR21, UR5, UR4, UR21 ;  /* 0x00000004051572a4 */ /* 0x000fe2000f8e0215 */
[----:B------:R-:W-:Y:S01]  /*6a50*/  LOP3.LUT R6, R6, R9, RZ, 0x3c, !PT ;  /* 0x0000000906067212 */ /* 0x000fe200078e3cff */
[----:B------:R-:W-:Y:S01]  /*6a60*/  UIADD3.X UR7, URZ, UR29, URZ, UP1, !UPT ;  /* 0x0000001d3f077290 */ /* 0x000fe20008ffe43f */
[----:B------:R-:W-:Y:S01]  /*6a70*/  SEL R11, R15, RZ, P3 ;  /* 0x000000ff0f0b7207 */ /* 0x000fe20001800000 */
[----:B------:R-:W-:Y:S01]  /*6a80*/  UPRMT UR4, UR25, 0x5410, URZ ;  /* 0x0000541019047896 */ /* 0x000fe2000800003f */
[----:B------:R-:W-:Y:S01]  /*6a90*/  SEL R9, R12, RZ, P4 ;  /* 0x000000ff0c097207 */ /* 0x000fe20002000000 */
[----:B------:R-:W-:-:S02]  /*6aa0*/  UIADD3 UR8, UR23, 0x24000, URZ ;  /* 0x0002400017087890 */ /* 0x000fc4000fffe03f */
[----:B------:R-:W-:Y:S01]  /*6ab0*/  UIADD3.X UR29, URZ, UR29, URZ, UP2, !UPT ;  /* 0x0000001d3f1d7290 */ /* 0x000fe200097fe43f */
[----:B------:R-:W-:Y:S01]  /*6ac0*/  UMOV UR9, UR17 ;  /* 0x0000001100097c82 */ /* 0x000fe20008000000 */
[----:B------:R-:W-:Y:S02]  /*6ad0*/  UMOV UR10, UR18 ;  /* 0x00000012000a7c82 */ /* 0x000fe40008000000 */
[----:B------:R-:W-:Y:S01]  /*6ae0*/  @P4 IMAD.MOV R13, RZ, RZ, R8 ;  /* 0x000000ffff0d4224 */ /* 0x000fe200078e0208 */
[----:B------:R1:W-:Y:S03]  /*6af0*/  UTMALDG.5D.IM2COL [UR16], [UR6], UR4 ;  /* 0x00000010060073b4 */ /* 0x0003e60008060004 */
[----:B------:R-:W-:Y:S01]  /*6b00*/  IMAD.MOV.U32 R8, RZ, RZ, R13 ;  /* 0x000000ffff087224 */ /* 0x000fe200078e000d */
[----:B------:R1:W-:Y:S02]  /*6b10*/  UTMALDG.5D.MULTICAST [UR8], [UR28], UR31, desc[UR26] ;  /* 0x00001a081c0073b4 */ /* 0x0003e4000802181f */
[----:B-1----:R-:W-:Y:S05]  /*6b20*/  @P6 BRA `(.L_x_155) ;  /* 0xfffffff800486947 */ /* 0x002fea000383ffff */
.L_x_151:
[----:B------:R-:W-:Y:S01]  /*6b30*/  ISETP.GE.U32.AND P2, PT, R5, 0x12, PT ;  /* 0x000000120500780c */ /* 0x000fe20003f46070 */
[----:B------:R-:W-:Y:S05]  /*6b40*/  WARPSYNC.ALL ;  /* 0x0000000000007948 */ /* 0x000fea0003800000 */
[----:B------:R-:W-:-:S07]  /*6b50*/  ELECT P1, URZ, PT ;  /* 0x00000000003f782f */ /* 0x000fce0003820000 */
[----:B0-----:R-:W-:-:S05]  /*6b60*/  @P2 IMAD.WIDE.U32 R6, R5, 0x38e38e39, RZ ;  /* 0x38e38e3905062825 */ /* 0x001fca00078e00ff */
[----:B--2--5:R-:W-:-:S04]  /*6b70*/  @P2 SHF.R.U32.HI R0, RZ, 0x2, R7 ;  /* 0x00000002ff002819 */ /* 0x024fc80000011607 */
[----:B------:R-:W-:-:S04]  /*6b80*/  @P2 LOP3.LUT R0, R0, 0x1, RZ, 0xc0, !PT ;  /* 0x0000000100002812 */ /* 0x000fc800078ec0ff */
[----:B------:R-:W-:Y:S01]  /*6b90*/  @P2 ISETP.NE.U32.AND P0, PT, R0, 0x1, PT ;  /* 0x000000010000280c */ /* 0x000fe20003f05070 */
[----:B------:R-:W-:-:S12]  /*6ba0*/  @!P1 EXIT ;  /* 0x000000000000994d */ /* 0x000fd80003800000 */
[----:B------:R-:W-:Y:S01]  /*6bb0*/  LOP3.LUT R3, R3, 0x2, RZ, 0xfc, !PT ;  /* 0x0000000203037812 */ /* 0x000fe200078efcff */
[----:B------:R-:W-:Y:S01]  /*6bc0*/  IMAD.MOV.U32 R4, RZ, RZ, 0x1 ;  /* 0x00000001ff047424 */ /* 0x000fe200078e00ff */
[----:B------:R-:W-:Y:S02]  /*6bd0*/  @P2 ISETP.NE.U32.AND.EX P0, PT, RZ, RZ, PT, P0 ;  /* 0x000000ffff00220c */ /* 0x000fe40003f05100 */
[----:B------:R-:W-:Y:S02]  /*6be0*/  ISETP.NE.AND P1, PT, R3, 0x3, PT ;  /* 0x000000030300780c */ /* 0x000fe40003f25270 */
[----:B------:R-:W-:-:S11]  /*6bf0*/  @P2 SEL R4, RZ, 0x1, !P0 ;  /* 0x00000001ff042807 */ /* 0x000fd60004000000 */
[----:B------:R-:W-:Y:S05]  /*6c00*/  @!P1 BRA `(.L_x_156) ;  /* 0x0000000000049947 */ /* 0x000fea0003800000 */
[----:B------:R-:W-:Y:S01]  /*6c10*/  BPT.TRAP 0x1 ;  /* 0x000000040000795c */ /* 0x000fe20000300000 */
.L_x_156:
[----:B------:R-:W0:Y:S01]  /*6c20*/  S2R R7, SR_CgaCtaId ;  /* 0x0000000000077919 */ /* 0x000e220000008800 */
[----:B------:R-:W-:Y:S01]  /*6c30*/  IMAD.WIDE.U32 R2, R5, 0x38e38e39, RZ ;  /* 0x38e38e3905027825 */ /* 0x000fe200078e00ff */
[----:B------:R-:W-:-:S04]  /*6c40*/  MOV R0, 0x400 ;  /* 0x0000040000007802 */ /* 0x000fc80000000f00 */
[----:B------:R-:W-:Y:S02]  /*6c50*/  SHF.R.U32.HI R2, RZ, 0x2, R3 ;  /* 0x00000002ff027819 */ /* 0x000fe40000011603 */
[----:B------:R-:W-:-:S03]  /*6c60*/  SHF.L.U32 R3, R4, 0x1f, RZ ;  /* 0x0000001f04037819 */ /* 0x000fc600000006ff */
[----:B------:R-:W-:Y:S01]  /*6c70*/  IMAD R5, R2, -0x12, R5 ;  /* 0xffffffee02057824 */ /* 0x000fe200078e0205 */
[----:B0-----:R-:W-:-:S05]  /*6c80*/  LEA R0, R7, R0, 0x18 ;  /* 0x0000000007007211 */ /* 0x001fca00078ec0ff */
[----:B------:R-:W-:-:S04]  /*6c90*/  VIADD R0, R0, 0x36090 ;  /* 0x0003609000007836 */ /* 0x000fc80000000000 */
[----:B------:R-:W-:-:S07]  /*6ca0*/  IMAD R2, R5, 0x8, R0 ;  /* 0x0000000805027824 */ /* 0x000fce00078e0200 */
.L_x_157:
[----:B0-----:R0:W1:Y:S02]  /*6cb0*/  SYNCS.PHASECHK.TRANS64.TRYWAIT P0, [R2+URZ], R3 ;  /* 0x00000003020075a7 */ /* 0x001064000800017f */
[----:B-1----:R-:W-:Y:S05]  /*6cc0*/  @!P0 NANOSLEEP.SYNCS 0x989680 ;  /* 0x009896800000895d */ /* 0x002fea0003900000 */
[----:B------:R-:W1:Y:S02]  /*6cd0*/  @!P0 SYNCS.PHASECHK.TRANS64 P0, [R2+URZ], R3 ;  /* 0x00000003020085a7 */ /* 0x000e64000800007f */
[----:B-1----:R-:W-:Y:S05]  /*6ce0*/  @!P0 BRA `(.L_x_157) ;  /* 0xfffffffc00f08947 */ /* 0x002fea000383ffff */
[----:B------:R-:W-:-:S05]  /*6cf0*/  VIADD R5, R5, 0x1 ;  /* 0x0000000105057836 */ /* 0x000fca0000000000 */
[----:B------:R-:W-:-:S04]  /*6d00*/  ISETP.NE.AND P0, PT, R5, 0x12, PT ;  /* 0x000000120500780c */ /* 0x000fc80003f05270 */
[----:B0-----:R-:W-:Y:S02]  /*6d10*/  SEL R3, RZ, 0x1, P0 ;  /* 0x00000001ff037807 */ /* 0x001fe40000000000 */
[----:B------:R-:W-:Y:S02]  /*6d20*/  SEL R5, R5, RZ, P0 ;  /* 0x000000ff05057207 */ /* 0x000fe40000000000 */
[----:B------:R-:W-:-:S03]  /*6d30*/  LOP3.LUT R7, R4, R3, RZ, 0x3c, !PT ;  /* 0x0000000304077212 */ /* 0x000fc600078e3cff */
[----:B------:R-:W-:Y:S01]  /*6d40*/  IMAD R2, R5, 0x8, R0 ;  /* 0x0000000805027824 */ /* 0x000fe200078e0200 */
[----:B------:R-:W-:-:S07]  /*6d50*/  SHF.L.U32 R3, R7, 0x1f, RZ ;  /* 0x0000001f07037819 */ /* 0x000fce00000006ff */
.L_x_158:
        /* <DEDUP_REMOVED lines=11> */
.L_x_159:
        /* <DEDUP_REMOVED lines=11> */
.L_x_160:
        /* <DEDUP_REMOVED lines=11> */
.L_x_161:
        /* <DEDUP_REMOVED lines=11> */
.L_x_162:
        /* <DEDUP_REMOVED lines=11> */
.L_x_163:
        /* <DEDUP_REMOVED lines=11> */
.L_x_164:
        /* <DEDUP_REMOVED lines=11> */
.L_x_165:
        /* <DEDUP_REMOVED lines=11> */
.L_x_166:
        /* <DEDUP_REMOVED lines=11> */
.L_x_167:
        /* <DEDUP_REMOVED lines=11> */
.L_x_168:
        /* <DEDUP_REMOVED lines=11> */
.L_x_169:
        /* <DEDUP_REMOVED lines=11> */
.L_x_170:
        /* <DEDUP_REMOVED lines=11> */
.L_x_171:
        /* <DEDUP_REMOVED lines=11> */
.L_x_172:
        /* <DEDUP_REMOVED lines=11> */
.L_x_173:
        /* <DEDUP_REMOVED lines=11> */
.L_x_174:
[----:B0-----:R0:W1:Y:S02]  /*7860*/  SYNCS.PHASECHK.TRANS64.TRYWAIT P0, [R5+URZ], R0 ;  /* 0x00000000050075a7 */ /* 0x001064000800017f */
[----:B-1----:R-:W-:Y:S05]  /*7870*/  @!P0 NANOSLEEP.SYNCS 0x989680 ;  /* 0x009896800000895d */ /* 0x002fea0003900000 */
[----:B------:R-:W1:Y:S02]  /*7880*/  @!P0 SYNCS.PHASECHK.TRANS64 P0, [R5+URZ], R0 ;  /* 0x00000000050085a7 */ /* 0x000e64000800007f */
[----:B-1----:R-:W-:Y:S05]  /*7890*/  @P0 EXIT ;  /* 0x000000000000094d */ /* 0x002fea0003800000 */
[----:B------:R-:W-:Y:S05]  /*78a0*/  BRA `(.L_x_174) ;  /* 0xfffffffc00ec7947 */ /* 0x000fea000383ffff */
.L_x_175:
[----:B------:R-:W-:-:S00]  /*78b0*/  BRA `(.L_x_175) ;  /* 0xfffffffc00fc7947 */ /* 0x000fc0000383ffff */
[----:B------:R-:W-:-:S00]  /*78c0*/  NOP ;  /* 0x0000000000007918 */ /* 0x000fc00000000000 */
        /* <DEDUP_REMOVED lines=11> */
.L_x_176:


//--------------------- .nv.shared._ZN7cutlass13device_kernelINS_4conv6kernel13ConvUniversalINS1_16ConvProblemShapeILNS1_8OperatorE0ELi3EEENS1_10collective14CollectiveConvINS1_46MainloopSm90TmaGmmaWarpSpecializedImplicitGemmILS5_0ELi18ELi3EN4cute5tupleIJNSA_1CILi2EEENSC_ILi1EEESE_EEENS1_36KernelImplicitTmaWarpSpecializedSm90ELi1EEENSB_IJNSC_ILi128EEENSC_ILi64EEENSB_IJNSC_ILi32EEEEEEEEENS_10bfloat16_tESN_NSA_8TiledMMAINSA_8MMA_AtomIJNSA_4SM904GMMA27MMA_64x64x16_F32BF16BF16_SSILNSR_5MajorE0ELST_0ELNSR_7ScaleInE1ELSU_1EEEEEENSA_6LayoutINSB_IJSE_SE_SE_EEENSB_IJNSC_ILi0EEESZ_SZ_EEEEENSB_IJNSA_10UnderscoreES12_S12_EEEEENS7_6detail26Sm90ImplicitGemmTileTraitsINSA_20SM90_TMA_LOAD_IM2COLENSA_14ComposedLayoutINSA_7SwizzleILi2ELi4ELi3EEENSA_18smem_ptr_flag_bitsILi16EEENSX_INSB_IJNSB_IJNSC_ILi8EEENSC_ILi16EEEEEENSB_IJSK_SE_EEENSB_IJSE_NSC_ILi18EEEEEEEEENSB_IJNSB_IJSK_NSC_ILi256EEEEEENSB_IJSE_SZ_EEENSB_IJSZ_NSC_ILi4096EEEEEEEEEEEEEvEENS16_INSA_23SM90_TMA_LOAD_MULTICASTENS18_IS1A_S1C_NSX_INSB_IJNSB_IJS1D_S1D_EEES1G_S1I_EEENSB_IJS1L_S1M_NSB_IJSZ_NSC_ILi2048EEEEEEEEEEEEEvEEEENS_8epilogue10collective6detail29Sm90TmaWarpSpecializedAdapterINS24_15DefaultEpilogueISN_NSB_IJNSB_IJllllEEESE_SZ_EEES29_NS23_6thread17LinearCombinationISN_Li1EffLNS2A_9ScaleType4KindE0ELNS_15FloatRoundStyleE2ESN_EENS_4gemm15EpilogueDefaultEEEEEvvEEEEvNT_6ParamsE --------------------------
	.section	.nv.shared._ZN7cutlass13device_kernelINS_4conv6kernel13ConvUniversalINS1_16ConvProblemShapeILNS1_8OperatorE0ELi3EEENS1_10collective14CollectiveConvINS1_46MainloopSm90TmaGmmaWarpSpecializedImplicitGemmILS5_0ELi18ELi3EN4cute5tupleIJNSA_1CILi2EEENSC_ILi1EEESE_EEENS1_36KernelImplicitTmaWarpSpecializedSm90ELi1EEENSB_IJNSC_ILi128EEENSC_ILi64EEENSB_IJNSC_ILi32EEEEEEEEENS_10bfloat16_tESN_NSA_8TiledMMAINSA_8MMA_AtomIJNSA_4SM904GMMA27MMA_64x64x16_F32BF16BF16_SSILNSR_5MajorE0ELST_0ELNSR_7ScaleInE1ELSU_1EEEEEENSA_6LayoutINSB_IJSE_SE_SE_EEENSB_IJNSC_ILi0EEESZ_SZ_EEEEENSB_IJNSA_10UnderscoreES12_S12_EEEEENS7_6detail26Sm90ImplicitGemmTileTraitsINSA_20SM90_TMA_LOAD_IM2COLENSA_14ComposedLayoutINSA_7SwizzleILi2ELi4ELi3EEENSA_18smem_ptr_flag_bitsILi16EEENSX_INSB_IJNSB_IJNSC_ILi8EEENSC_ILi16EEEEEENSB_IJSK_SE_EEENSB_IJSE_NSC_ILi18EEEEEEEEENSB_IJNSB_IJSK_NSC_ILi256EEEEEENSB_IJSE_SZ_EEENSB_IJSZ_NSC_ILi4096EEEEEEEEEEEEEvEENS16_INSA_23SM90_TMA_LOAD_MULTICASTENS18_IS1A_S1C_NSX_INSB_IJNSB_IJS1D_S1D_EEES1G_S1I_EEENSB_IJS1L_S1M_NSB_IJSZ_NSC_ILi2048EEEEEEEEEEEEEvEEEENS_8epilogue10collective6detail29Sm90TmaWarpSpecializedAdapterINS24_15DefaultEpilogueISN_NSB_IJNSB_IJllllEEESE_SZ_EEES29_NS23_6thread17LinearCombinationISN_Li1EffLNS2A_9ScaleType4KindE0ELNS_15FloatRoundStyleE2ESN_EENS_4gemm15EpilogueDefaultEEEEEvvEEEEvNT_6ParamsE,"aw",@nobits
	.sectionflags	@""
	.align	16
	.zero		1024


//--------------------- .nv.shared.reserved.0     --------------------------
	.section	.nv.shared.reserved.0,"aw",@nobits
	.weak		__nv_reservedSMEM_offset_0_alias
	.size		__nv_reservedSMEM_offset_0_alias, 0, 0
	.other		__nv_reservedSMEM_offset_0_alias,@"STO_CUDA_RESERVED_SHARED STV_DEFAULT"
__nv_reservedSMEM_offset_0_alias:
	.zero		0


//--------------------- .nv.global                --------------------------
	.section	.nv.global,"aw",@nobits
.nv.global:
	.type		_ZN39_INTERNAL_67ca9c9f_4_k_cu_2ba72b4f_28404cute1_E,@object
	.size		_ZN39_INTERNAL_67ca9c9f_4_k_cu_2ba72b4f_28404cute1_E,(_ZN39_INTERNAL_67ca9c9f_4_k_cu_2ba72b4f_28404cuda3std3__45__cpo6cbeginE - _ZN39_INTERNAL_67ca9c9f_4_k_cu_2ba72b4f_28404cute1_E)
_ZN39_INTERNAL_67ca9c9f_4_k_cu_2ba72b4f_28404cute1_E:
	.zero		1
	.type		_ZN39_INTERNAL_67ca9c9f_4_k_cu_2ba72b4f_28404cuda3std3__45__cpo6cbeginE,@object
	.size		_ZN39_INTERNAL_67ca9c9f_4_k_cu_2ba72b4f_28404cuda3std3__45__cpo6cbeginE,(_ZN39_INTERNAL_67ca9c9f_4_k_cu_2ba72b4f_28404cuda3std3__48in_placeE - _ZN39_INTERNAL_67ca9c9f_4_k_cu_2ba72b4f_28404cuda3std3__45__cpo6cbeginE)
_ZN39_INTERNAL_67ca9c9f_4_k_cu_2ba72b4f_28404cuda3std3__45__cpo6cbeginE:
	.zero		1
	.type		_ZN39_INTERNAL_67ca9c9f_4_k_cu_2ba72b4f_28404cuda3std3__48in_placeE,@object
	.size		_ZN39_INTERNAL_67ca9c9f_4_k_cu_2ba72b4f_28404cuda3std3__48in_placeE,(_ZN39_INTERNAL_67ca9c9f_4_k_cu_2ba72b4f_28404cuda3std6ranges3__45__cpo9iter_moveE - _ZN39_INTERNAL_67ca9c9f_4_k_cu_2ba72b4f_28404cuda3std3__48in_placeE)
_ZN39_INTERNAL_67ca9c9f_4_k_cu_2ba72b4f_28404cuda3std3__48in_placeE:
	.zero		1
	.type		_ZN39_INTERNAL_67ca9c9f_4_k_cu_2ba72b4f_28404cuda3std6ranges3__45__cpo9iter_moveE,@object
	.size		_ZN39_INTERNAL_67ca9c9f_4_k_cu_2ba72b4f_28404cuda3std6ranges3__45__cpo9iter_moveE,(_ZN39_INTERNAL_67ca9c9f_4_k_cu_2ba72b4f_28404cuda3std3__45__cpo5beginE - _ZN39_INTERNAL_67ca9c9f_4_k_cu_2ba72b4f_28404cuda3std6ranges3__45__cpo9iter_moveE)
_ZN39_INTERNAL_67ca9c9f_4_k_cu_2ba72b4f_28404cuda3std6ranges3__45__cpo9iter_moveE:
	.zero		1
	.type		_ZN39_INTERNAL_67ca9c9f_4_k_cu_2ba72b4f_28404cuda3std3__45__cpo5beginE,@object
	.size		_ZN39_INTERNAL_67ca9c9f_4_k_cu_2ba72b4f_28404cuda3std3__45__cpo5beginE,(_ZN39_INTERNAL_67ca9c9f_4_k_cu_2ba72b4f_28404cuda3std3__441_GLOBAL__N__67ca9c9f_4_k_cu_2ba72b4f_28406ignoreE - _ZN39_INTERNAL_67ca9c9f_4_k_cu_2ba72b4f_28404cuda3std3__45__cpo5beginE)
_ZN39_INTERNAL_67ca9c9f_4_k_cu_2ba72b4f_28404cuda3std3__45__cpo5beginE:
	.zero		1
	.type		_ZN39_INTERNAL_67ca9c9f_4_k_cu_2ba72b4f_28404cuda3std3__441_GLOBAL__N__67ca9c9f_4_k_cu_2ba72b4f_28406ignoreE,@object
	.size		_ZN39_INTERNAL_67ca9c9f_4_k_cu_2ba72b4f_28404cuda3std3__441_GLOBAL__N__67ca9c9f_4_k_cu_2ba72b4f_28406ignoreE,(_ZN39_INTERNAL_67ca9c9f_4_k_cu_2ba72b4f_28404cute7productE - _ZN39_INTERNAL_67ca9c9f_4_k_cu_2ba72b4f_28404cuda3std3__441_GLOBAL__N__67ca9c9f_4_k_cu_2ba72b4f_28406ignoreE)
_ZN39_INTERNAL_67ca9c9f_4_k_cu_2ba72b4f_28404cuda3std3__441_GLOBAL__N__67ca9c9f_4_k_cu_2ba72b4f_28406ignoreE:
	.zero		1
	.type		_ZN39_INTERNAL_67ca9c9f_4_k_cu_2ba72b4f_28404cute7productE,@object
	.size		_ZN39_INTERNAL_67ca9c9f_4_k_cu_2ba72b4f_28404cute7productE,(_ZN39_INTERNAL_67ca9c9f_4_k_cu_2ba72b4f_28404cuda3std3__45__cpo3endE - _ZN39_INTERNAL_67ca9c9f_4_k_cu_2ba72b4f_28404cute7productE)
_ZN39_INTERNAL_67ca9c9f_4_k_cu_2ba72b4f_28404cute7productE:
	.zero		1
	.type		_ZN39_INTERNAL_67ca9c9f_4_k_cu_2ba72b4f_28404cuda3std3__45__cpo3endE,@object
	.size		_ZN39_INTERNAL_67ca9c9f_4_k_cu_2ba72b4f_28404cuda3std3__45__cpo3endE,(_ZN39_INTERNAL_67ca9c9f_4_k_cu_2ba72b4f_28404cuda3std3__419piecewise_constructE - _ZN39_INTERNAL_67ca9c9f_4_k_cu_2ba72b4f_28404cuda3std3__45__cpo3endE)
_ZN39_INTERNAL_67ca9c9f_4_k_cu_2ba72b4f_28404cuda3std3__45__cpo3endE:
	.zero		1
	.type		_ZN39_INTERNAL_67ca9c9f_4_k_cu_2ba72b4f_28404cuda3std3__419piecewise_constructE,@object
	.size		_ZN39_INTERNAL_67ca9c9f_4_k_cu_2ba72b4f_28404cuda3std3__419piecewise_constructE,(_ZN39_INTERNAL_67ca9c9f_4_k_cu_2ba72b4f_28404cuda3std3__45__cpo4cendE - _ZN39_INTERNAL_67ca9c9f_4_k_cu_2ba72b4f_28404cuda3std3__419piecewise_constructE)
_ZN39_INTERNAL_67ca9c9f_4_k_cu_2ba72b4f_28404cuda3std3__419piecewise_constructE:
	.zero		1
	.type		_ZN39_INTERNAL_67ca9c9f_4_k_cu_2ba72b4f_28404cuda3std3__45__cpo4cendE,@object
	.size		_ZN39_INTERNAL_67ca9c9f_4_k_cu_2ba72b4f_28404cuda3std3__45__cpo4cendE,(_ZN39_INTERNAL_67ca9c9f_4_k_cu_2ba72b4f_28404cuda3std6ranges3__45__cpo4swapE - _ZN39_INTERNAL_67ca9c9f_4_k_cu_2ba72b4f_28404cuda3std3__45__cpo4cendE)
_ZN39_INTERNAL_67ca9c9f_4_k_cu_2ba72b4f_28404cuda3std3__45__cpo4cendE:
	.zero		1
	.type		_ZN39_INTERNAL_67ca9c9f_4_k_cu_2ba72b4f_28404cuda3std6ranges3__45__cpo4swapE,@object
	.size		_ZN39_INTERNAL_67ca9c9f_4_k_cu_2ba72b4f_28404cuda3std6ranges3__45__cpo4swapE,(.L_7 - _ZN39_INTERNAL_67ca9c9f_4_k_cu_2ba72b4f_28404cuda3std6ranges3__45__cpo4swapE)
_ZN39_INTERNAL_67ca9c9f_4_k_cu_2ba72b4f_28404cuda3std6ranges3__45__cpo4swapE:
	.zero		1
.L_7:


//--------------------- .nv.constant0._ZN7cutlass13device_kernelINS_4conv6kernel13ConvUniversalINS1_16ConvProblemShapeILNS1_8OperatorE0ELi3EEENS1_10collective14CollectiveConvINS1_46MainloopSm90TmaGmmaWarpSpecializedImplicitGemmILS5_0ELi18ELi3EN4cute5tupleIJNSA_1CILi2EEENSC_ILi1EEESE_EEENS1_36KernelImplicitTmaWarpSpecializedSm90ELi1EEENSB_IJNSC_ILi128EEENSC_ILi64EEENSB_IJNSC_ILi32EEEEEEEEENS_10bfloat16_tESN_NSA_8TiledMMAINSA_8MMA_AtomIJNSA_4SM904GMMA27MMA_64x64x16_F32BF16BF16_SSILNSR_5MajorE0ELST_0ELNSR_7ScaleInE1ELSU_1EEEEEENSA_6LayoutINSB_IJSE_SE_SE_EEENSB_IJNSC_ILi0EEESZ_SZ_EEEEENSB_IJNSA_10UnderscoreES12_S12_EEEEENS7_6detail26Sm90ImplicitGemmTileTraitsINSA_20SM90_TMA_LOAD_IM2COLENSA_14ComposedLayoutINSA_7SwizzleILi2ELi4ELi3EEENSA_18smem_ptr_flag_bitsILi16EEENSX_INSB_IJNSB_IJNSC_ILi8EEENSC_ILi16EEEEEENSB_IJSK_SE_EEENSB_IJSE_NSC_ILi18EEEEEEEEENSB_IJNSB_IJSK_NSC_ILi256EEEEEENSB_IJSE_SZ_EEENSB_IJSZ_NSC_ILi4096EEEEEEEEEEEEEvEENS16_INSA_23SM90_TMA_LOAD_MULTICASTENS18_IS1A_S1C_NSX_INSB_IJNSB_IJS1D_S1D_EEES1G_S1I_EEENSB_IJS1L_S1M_NSB_IJSZ_NSC_ILi2048EEEEEEEEEEEEEvEEEENS_8epilogue10collective6detail29Sm90TmaWarpSpecializedAdapterINS24_15DefaultEpilogueISN_NSB_IJNSB_IJllllEEESE_SZ_EEES29_NS23_6thread17LinearCombinationISN_Li1EffLNS2A_9ScaleType4KindE0ELNS_15FloatRoundStyleE2ESN_EENS_4gemm15EpilogueDefaultEEEEEvvEEEEvNT_6ParamsE --------------------------
	.section	.nv.constant0._ZN7cutlass13device_kernelINS_4conv6kernel13ConvUniversalINS1_16ConvProblemShapeILNS1_8OperatorE0ELi3EEENS1_10collective14CollectiveConvINS1_46MainloopSm90TmaGmmaWarpSpecializedImplicitGemmILS5_0ELi18ELi3EN4cute5tupleIJNSA_1CILi2EEENSC_ILi1EEESE_EEENS1_36KernelImplicitTmaWarpSpecializedSm90ELi1EEENSB_IJNSC_ILi128EEENSC_ILi64EEENSB_IJNSC_ILi32EEEEEEEEENS_10bfloat16_tESN_NSA_8TiledMMAINSA_8MMA_AtomIJNSA_4SM904GMMA27MMA_64x64x16_F32BF16BF16_SSILNSR_5MajorE0ELST_0ELNSR_7ScaleInE1ELSU_1EEEEEENSA_6LayoutINSB_IJSE_SE_SE_EEENSB_IJNSC_ILi0EEESZ_SZ_EEEEENSB_IJNSA_10UnderscoreES12_S12_EEEEENS7_6detail26Sm90ImplicitGemmTileTraitsINSA_20SM90_TMA_LOAD_IM2COLENSA_14ComposedLayoutINSA_7SwizzleILi2ELi4ELi3EEENSA_18smem_ptr_flag_bitsILi16EEENSX_INSB_IJNSB_IJNSC_ILi8EEENSC_ILi16EEEEEENSB_IJSK_SE_EEENSB_IJSE_NSC_ILi18EEEEEEEEENSB_IJNSB_IJSK_NSC_ILi256EEEEEENSB_IJSE_SZ_EEENSB_IJSZ_NSC_ILi4096EEEEEEEEEEEEEvEENS16_INSA_23SM90_TMA_LOAD_MULTICASTENS18_IS1A_S1C_NSX_INSB_IJNSB_IJS1D_S1D_EEES1G_S1I_EEENSB_IJS1L_S1M_NSB_IJSZ_NSC_ILi2048EEEEEEEEEEEEEvEEEENS_8epilogue10collective6detail29Sm90TmaWarpSpecializedAdapterINS24_15DefaultEpilogueISN_NSB_IJNSB_IJllllEEESE_SZ_EEES29_NS23_6thread17LinearCombinationISN_Li1EffLNS2A_9ScaleType4KindE0ELNS_15FloatRoundStyleE2ESN_EENS_4gemm15EpilogueDefaultEEEEEvvEEEEvNT_6ParamsE,"a",@progbits
	.sectionflags	@""
	.align	4
.nv.constant0._ZN7cutlass13device_kernelINS_4conv6kernel13ConvUniversalINS1_16ConvProblemShapeILNS1_8OperatorE0ELi3EEENS1_10collective14CollectiveConvINS1_46MainloopSm90TmaGmmaWarpSpecializedImplicitGemmILS5_0ELi18ELi3EN4cute5tupleIJNSA_1CILi2EEENSC_ILi1EEESE_EEENS1_36KernelImplicitTmaWarpSpecializedSm90ELi1EEENSB_IJNSC_ILi128EEENSC_ILi64EEENSB_IJNSC_ILi32EEEEEEEEENS_10bfloat16_tESN_NSA_8TiledMMAINSA_8MMA_AtomIJNSA_4SM904GMMA27MMA_64x64x16_F32BF16BF16_SSILNSR_5MajorE0ELST_0ELNSR_7ScaleInE1ELSU_1EEEEEENSA_6LayoutINSB_IJSE_SE_SE_EEENSB_IJNSC_ILi0EEESZ_SZ_EEEEENSB_IJNSA_10UnderscoreES12_S12_EEEEENS7_6detail26Sm90ImplicitGemmTileTraitsINSA_20SM90_TMA_LOAD_IM2COLENSA_14ComposedLayoutINSA_7SwizzleILi2ELi4ELi3EEENSA_18smem_ptr_flag_bitsILi16EEENSX_INSB_IJNSB_IJNSC_ILi8EEENSC_ILi16EEEEEENSB_IJSK_SE_EEENSB_IJSE_NSC_ILi18EEEEEEEEENSB_IJNSB_IJSK_NSC_ILi256EEEEEENSB_IJSE_SZ_EEENSB_IJSZ_NSC_ILi4096EEEEEEEEEEEEEvEENS16_INSA_23SM90_TMA_LOAD_MULTICASTENS18_IS1A_S1C_NSX_INSB_IJNSB_IJS1D_S1D_EEES1G_S1I_EEENSB_IJS1L_S1M_NSB_IJSZ_NSC_ILi2048EEEEEEEEEEEEEvEEEENS_8epilogue10collective6detail29Sm90TmaWarpSpecializedAdapterINS24_15DefaultEpilogueISN_NSB_IJNSB_IJllllEEESE_SZ_EEES29_NS23_6thread17LinearCombinationISN_Li1EffLNS2A_9ScaleType4KindE0ELNS_15FloatRoundStyleE2ESN_EENS_4gemm15EpilogueDefaultEEEEEvvEEEEvNT_6ParamsE:
	.zero		1664


//--------------------- SYMBOLS --------------------------

	.type		.nv.reservedSmem.offset0,@object
	.size		.nv.reservedSmem.offset0,0x4
